//
// Generated by NVIDIA NVVM Compiler
//
// Compiler Build ID: CL-36424714
// Cuda compilation tools, release 13.0, V13.0.88
// Based on NVVM 20.0.0
//

.version 9.0
.target sm_100
.address_size 64

	// .globl	_Z15calKernelPhase1Pjiiiii
// _ZZ15calKernelPhase1PjiiiiiE11shared_dist has been demoted
// _ZZ15calKernelPhase2PjiiiiiiE12shared_pivot has been demoted
// _ZZ15calKernelPhase2PjiiiiiiE11shared_dist has been demoted
// _ZZ15calKernelPhase3PjiiiiiE10shared_row has been demoted
// _ZZ15calKernelPhase3PjiiiiiE10shared_col has been demoted

.visible .entry _Z15calKernelPhase1Pjiiiii(
	.param .u64 .ptr .align 1 _Z15calKernelPhase1Pjiiiii_param_0,
	.param .u32 _Z15calKernelPhase1Pjiiiii_param_1,
	.param .u32 _Z15calKernelPhase1Pjiiiii_param_2,
	.param .u32 _Z15calKernelPhase1Pjiiiii_param_3,
	.param .u32 _Z15calKernelPhase1Pjiiiii_param_4,
	.param .u32 _Z15calKernelPhase1Pjiiiii_param_5
)
{
	.reg .b32 	%r<182>;
	.reg .b64 	%rd<5>;
	// demoted variable
	.shared .align 4 .b8 _ZZ15calKernelPhase1PjiiiiiE11shared_dist[4096];
	ld.param.u64 	%rd1, [_Z15calKernelPhase1Pjiiiii_param_0];
	ld.param.u32 	%r1, [_Z15calKernelPhase1Pjiiiii_param_1];
	ld.param.u32 	%r2, [_Z15calKernelPhase1Pjiiiii_param_2];
	ld.param.u32 	%r3, [_Z15calKernelPhase1Pjiiiii_param_4];
	ld.param.u32 	%r4, [_Z15calKernelPhase1Pjiiiii_param_5];
	cvta.to.global.u64 	%rd2, %rd1;
	mov.u32 	%r5, %ctaid.x;
	add.s32 	%r6, %r4, %r5;
	mov.u32 	%r7, %ctaid.y;
	add.s32 	%r8, %r3, %r7;
	mov.u32 	%r9, %tid.x;
	mov.u32 	%r10, %tid.y;
	mad.lo.s32 	%r11, %r8, %r2, %r10;
	mad.lo.s32 	%r12, %r6, %r2, %r9;
	mad.lo.s32 	%r13, %r11, %r1, %r12;
	mul.wide.s32 	%rd3, %r13, 4;
	add.s64 	%rd4, %rd2, %rd3;
	ld.global.u32 	%r14, [%rd4];
	shl.b32 	%r15, %r10, 7;
	mov.u32 	%r16, _ZZ15calKernelPhase1PjiiiiiE11shared_dist;
	add.s32 	%r17, %r16, %r15;
	shl.b32 	%r18, %r9, 2;
	add.s32 	%r19, %r17, %r18;
	st.shared.u32 	[%r19], %r14;
	bar.sync 	0;
	add.s32 	%r20, %r16, %r18;
	ld.shared.u32 	%r21, [%r19];
	ld.shared.u32 	%r22, [%r17];
	ld.shared.u32 	%r23, [%r20];
	add.s32 	%r24, %r23, %r22;
	min.u32 	%r25, %r21, %r24;
	st.shared.u32 	[%r19], %r25;
	bar.sync 	0;
	ld.shared.u32 	%r26, [%r19];
	ld.shared.u32 	%r27, [%r17+4];
	ld.shared.u32 	%r28, [%r20+128];
	add.s32 	%r29, %r28, %r27;
	min.u32 	%r30, %r26, %r29;
	st.shared.u32 	[%r19], %r30;
	bar.sync 	0;
	ld.shared.u32 	%r31, [%r19];
	ld.shared.u32 	%r32, [%r17+8];
	ld.shared.u32 	%r33, [%r20+256];
	add.s32 	%r34, %r33, %r32;
	min.u32 	%r35, %r31, %r34;
	st.shared.u32 	[%r19], %r35;
	bar.sync 	0;
	ld.shared.u32 	%r36, [%r19];
	ld.shared.u32 	%r37, [%r17+12];
	ld.shared.u32 	%r38, [%r20+384];
	add.s32 	%r39, %r38, %r37;
	min.u32 	%r40, %r36, %r39;
	st.shared.u32 	[%r19], %r40;
	bar.sync 	0;
	ld.shared.u32 	%r41, [%r19];
	ld.shared.u32 	%r42, [%r17+16];
	ld.shared.u32 	%r43, [%r20+512];
	add.s32 	%r44, %r43, %r42;
	min.u32 	%r45, %r41, %r44;
	st.shared.u32 	[%r19], %r45;
	bar.sync 	0;
	ld.shared.u32 	%r46, [%r19];
	ld.shared.u32 	%r47, [%r17+20];
	ld.shared.u32 	%r48, [%r20+640];
	add.s32 	%r49, %r48, %r47;
	min.u32 	%r50, %r46, %r49;
	st.shared.u32 	[%r19], %r50;
	bar.sync 	0;
	ld.shared.u32 	%r51, [%r19];
	ld.shared.u32 	%r52, [%r17+24];
	ld.shared.u32 	%r53, [%r20+768];
	add.s32 	%r54, %r53, %r52;
	min.u32 	%r55, %r51, %r54;
	st.shared.u32 	[%r19], %r55;
	bar.sync 	0;
	ld.shared.u32 	%r56, [%r19];
	ld.shared.u32 	%r57, [%r17+28];
	ld.shared.u32 	%r58, [%r20+896];
	add.s32 	%r59, %r58, %r57;
	min.u32 	%r60, %r56, %r59;
	st.shared.u32 	[%r19], %r60;
	bar.sync 	0;
	ld.shared.u32 	%r61, [%r19];
	ld.shared.u32 	%r62, [%r17+32];
	ld.shared.u32 	%r63, [%r20+1024];
	add.s32 	%r64, %r63, %r62;
	min.u32 	%r65, %r61, %r64;
	st.shared.u32 	[%r19], %r65;
	bar.sync 	0;
	ld.shared.u32 	%r66, [%r19];
	ld.shared.u32 	%r67, [%r17+36];
	ld.shared.u32 	%r68, [%r20+1152];
	add.s32 	%r69, %r68, %r67;
	min.u32 	%r70, %r66, %r69;
	st.shared.u32 	[%r19], %r70;
	bar.sync 	0;
	ld.shared.u32 	%r71, [%r19];
	ld.shared.u32 	%r72, [%r17+40];
	ld.shared.u32 	%r73, [%r20+1280];
	add.s32 	%r74, %r73, %r72;
	min.u32 	%r75, %r71, %r74;
	st.shared.u32 	[%r19], %r75;
	bar.sync 	0;
	ld.shared.u32 	%r76, [%r19];
	ld.shared.u32 	%r77, [%r17+44];
	ld.shared.u32 	%r78, [%r20+1408];
	add.s32 	%r79, %r78, %r77;
	min.u32 	%r80, %r76, %r79;
	st.shared.u32 	[%r19], %r80;
	bar.sync 	0;
	ld.shared.u32 	%r81, [%r19];
	ld.shared.u32 	%r82, [%r17+48];
	ld.shared.u32 	%r83, [%r20+1536];
	add.s32 	%r84, %r83, %r82;
	min.u32 	%r85, %r81, %r84;
	st.shared.u32 	[%r19], %r85;
	bar.sync 	0;
	ld.shared.u32 	%r86, [%r19];
	ld.shared.u32 	%r87, [%r17+52];
	ld.shared.u32 	%r88, [%r20+1664];
	add.s32 	%r89, %r88, %r87;
	min.u32 	%r90, %r86, %r89;
	st.shared.u32 	[%r19], %r90;
	bar.sync 	0;
	ld.shared.u32 	%r91, [%r19];
	ld.shared.u32 	%r92, [%r17+56];
	ld.shared.u32 	%r93, [%r20+1792];
	add.s32 	%r94, %r93, %r92;
	min.u32 	%r95, %r91, %r94;
	st.shared.u32 	[%r19], %r95;
	bar.sync 	0;
	ld.shared.u32 	%r96, [%r19];
	ld.shared.u32 	%r97, [%r17+60];
	ld.shared.u32 	%r98, [%r20+1920];
	add.s32 	%r99, %r98, %r97;
	min.u32 	%r100, %r96, %r99;
	st.shared.u32 	[%r19], %r100;
	bar.sync 	0;
	ld.shared.u32 	%r101, [%r19];
	ld.shared.u32 	%r102, [%r17+64];
	ld.shared.u32 	%r103, [%r20+2048];
	add.s32 	%r104, %r103, %r102;
	min.u32 	%r105, %r101, %r104;
	st.shared.u32 	[%r19], %r105;
	bar.sync 	0;
	ld.shared.u32 	%r106, [%r19];
	ld.shared.u32 	%r107, [%r17+68];
	ld.shared.u32 	%r108, [%r20+2176];
	add.s32 	%r109, %r108, %r107;
	min.u32 	%r110, %r106, %r109;
	st.shared.u32 	[%r19], %r110;
	bar.sync 	0;
	ld.shared.u32 	%r111, [%r19];
	ld.shared.u32 	%r112, [%r17+72];
	ld.shared.u32 	%r113, [%r20+2304];
	add.s32 	%r114, %r113, %r112;
	min.u32 	%r115, %r111, %r114;
	st.shared.u32 	[%r19], %r115;
	bar.sync 	0;
	ld.shared.u32 	%r116, [%r19];
	ld.shared.u32 	%r117, [%r17+76];
	ld.shared.u32 	%r118, [%r20+2432];
	add.s32 	%r119, %r118, %r117;
	min.u32 	%r120, %r116, %r119;
	st.shared.u32 	[%r19], %r120;
	bar.sync 	0;
	ld.shared.u32 	%r121, [%r19];
	ld.shared.u32 	%r122, [%r17+80];
	ld.shared.u32 	%r123, [%r20+2560];
	add.s32 	%r124, %r123, %r122;
	min.u32 	%r125, %r121, %r124;
	st.shared.u32 	[%r19], %r125;
	bar.sync 	0;
	ld.shared.u32 	%r126, [%r19];
	ld.shared.u32 	%r127, [%r17+84];
	ld.shared.u32 	%r128, [%r20+2688];
	add.s32 	%r129, %r128, %r127;
	min.u32 	%r130, %r126, %r129;
	st.shared.u32 	[%r19], %r130;
	bar.sync 	0;
	ld.shared.u32 	%r131, [%r19];
	ld.shared.u32 	%r132, [%r17+88];
	ld.shared.u32 	%r133, [%r20+2816];
	add.s32 	%r134, %r133, %r132;
	min.u32 	%r135, %r131, %r134;
	st.shared.u32 	[%r19], %r135;
	bar.sync 	0;
	ld.shared.u32 	%r136, [%r19];
	ld.shared.u32 	%r137, [%r17+92];
	ld.shared.u32 	%r138, [%r20+2944];
	add.s32 	%r139, %r138, %r137;
	min.u32 	%r140, %r136, %r139;
	st.shared.u32 	[%r19], %r140;
	bar.sync 	0;
	ld.shared.u32 	%r141, [%r19];
	ld.shared.u32 	%r142, [%r17+96];
	ld.shared.u32 	%r143, [%r20+3072];
	add.s32 	%r144, %r143, %r142;
	min.u32 	%r145, %r141, %r144;
	st.shared.u32 	[%r19], %r145;
	bar.sync 	0;
	ld.shared.u32 	%r146, [%r19];
	ld.shared.u32 	%r147, [%r17+100];
	ld.shared.u32 	%r148, [%r20+3200];
	add.s32 	%r149, %r148, %r147;
	min.u32 	%r150, %r146, %r149;
	st.shared.u32 	[%r19], %r150;
	bar.sync 	0;
	ld.shared.u32 	%r151, [%r19];
	ld.shared.u32 	%r152, [%r17+104];
	ld.shared.u32 	%r153, [%r20+3328];
	add.s32 	%r154, %r153, %r152;
	min.u32 	%r155, %r151, %r154;
	st.shared.u32 	[%r19], %r155;
	bar.sync 	0;
	ld.shared.u32 	%r156, [%r19];
	ld.shared.u32 	%r157, [%r17+108];
	ld.shared.u32 	%r158, [%r20+3456];
	add.s32 	%r159, %r158, %r157;
	min.u32 	%r160, %r156, %r159;
	st.shared.u32 	[%r19], %r160;
	bar.sync 	0;
	ld.shared.u32 	%r161, [%r19];
	ld.shared.u32 	%r162, [%r17+112];
	ld.shared.u32 	%r163, [%r20+3584];
	add.s32 	%r164, %r163, %r162;
	min.u32 	%r165, %r161, %r164;
	st.shared.u32 	[%r19], %r165;
	bar.sync 	0;
	ld.shared.u32 	%r166, [%r19];
	ld.shared.u32 	%r167, [%r17+116];
	ld.shared.u32 	%r168, [%r20+3712];
	add.s32 	%r169, %r168, %r167;
	min.u32 	%r170, %r166, %r169;
	st.shared.u32 	[%r19], %r170;
	bar.sync 	0;
	ld.shared.u32 	%r171, [%r19];
	ld.shared.u32 	%r172, [%r17+120];
	ld.shared.u32 	%r173, [%r20+3840];
	add.s32 	%r174, %r173, %r172;
	min.u32 	%r175, %r171, %r174;
	st.shared.u32 	[%r19], %r175;
	bar.sync 	0;
	ld.shared.u32 	%r176, [%r19];
	ld.shared.u32 	%r177, [%r17+124];
	ld.shared.u32 	%r178, [%r20+3968];
	add.s32 	%r179, %r178, %r177;
	min.u32 	%r180, %r176, %r179;
	st.shared.u32 	[%r19], %r180;
	bar.sync 	0;
	ld.shared.u32 	%r181, [%r19];
	st.global.u32 	[%rd4], %r181;
	ret;

}
	// .globl	_Z15calKernelPhase2Pjiiiiii
.visible .entry _Z15calKernelPhase2Pjiiiiii(
	.param .u64 .ptr .align 1 _Z15calKernelPhase2Pjiiiiii_param_0,
	.param .u32 _Z15calKernelPhase2Pjiiiiii_param_1,
	.param .u32 _Z15calKernelPhase2Pjiiiiii_param_2,
	.param .u32 _Z15calKernelPhase2Pjiiiiii_param_3,
	.param .u32 _Z15calKernelPhase2Pjiiiiii_param_4,
	.param .u32 _Z15calKernelPhase2Pjiiiiii_param_5,
	.param .u32 _Z15calKernelPhase2Pjiiiiii_param_6
)
{
	.reg .pred 	%p<5>;
	.reg .b32 	%r<300>;
	.reg .b64 	%rd<9>;
	// demoted variable
	.shared .align 4 .b8 _ZZ15calKernelPhase2PjiiiiiiE12shared_pivot[4096];
	// demoted variable
	.shared .align 4 .b8 _ZZ15calKernelPhase2PjiiiiiiE11shared_dist[4096];
	ld.param.u64 	%rd3, [_Z15calKernelPhase2Pjiiiiii_param_0];
	ld.param.u32 	%r12, [_Z15calKernelPhase2Pjiiiiii_param_1];
	ld.param.u32 	%r13, [_Z15calKernelPhase2Pjiiiiii_param_2];
	ld.param.u32 	%r14, [_Z15calKernelPhase2Pjiiiiii_param_3];
	ld.param.u32 	%r15, [_Z15calKernelPhase2Pjiiiiii_param_4];
	ld.param.u32 	%r16, [_Z15calKernelPhase2Pjiiiiii_param_5];
	ld.param.u32 	%r17, [_Z15calKernelPhase2Pjiiiiii_param_6];
	cvta.to.global.u64 	%rd1, %rd3;
	mov.u32 	%r18, %ctaid.x;
	add.s32 	%r19, %r17, %r18;
	mov.u32 	%r20, %ctaid.y;
	add.s32 	%r21, %r16, %r20;
	mov.u32 	%r1, %tid.x;
	mov.u32 	%r2, %tid.y;
	mad.lo.s32 	%r22, %r21, %r14, %r2;
	mad.lo.s32 	%r3, %r19, %r14, %r1;
	mul.lo.s32 	%r4, %r15, %r14;
	mul.lo.s32 	%r5, %r22, %r12;
	add.s32 	%r23, %r5, %r3;
	mul.wide.s32 	%rd4, %r23, 4;
	add.s64 	%rd2, %rd1, %rd4;
	ld.global.u32 	%r299, [%rd2];
	shl.b32 	%r24, %r2, 7;
	mov.u32 	%r25, _ZZ15calKernelPhase2PjiiiiiiE11shared_dist;
	add.s32 	%r7, %r25, %r24;
	shl.b32 	%r26, %r1, 2;
	add.s32 	%r27, %r7, %r26;
	st.shared.u32 	[%r27], %r299;
	mov.u32 	%r28, _ZZ15calKernelPhase2PjiiiiiiE12shared_pivot;
	add.s32 	%r8, %r28, %r24;
	setp.eq.s32 	%p1, %r13, 1;
	@%p1 bra 	$L__BB1_3;
	setp.ne.s32 	%p2, %r13, 0;
	@%p2 bra 	$L__BB1_4;
	add.s32 	%r34, %r4, %r1;
	add.s32 	%r35, %r34, %r5;
	mul.wide.s32 	%rd7, %r35, 4;
	add.s64 	%rd8, %rd1, %rd7;
	ld.global.u32 	%r36, [%rd8];
	add.s32 	%r38, %r8, %r26;
	st.shared.u32 	[%r38], %r36;
	bra.uni 	$L__BB1_4;
$L__BB1_3:
	add.s32 	%r29, %r4, %r2;
	mad.lo.s32 	%r30, %r29, %r12, %r3;
	mul.wide.s32 	%rd5, %r30, 4;
	add.s64 	%rd6, %rd1, %rd5;
	ld.global.u32 	%r31, [%rd6];
	add.s32 	%r33, %r8, %r26;
	st.shared.u32 	[%r33], %r31;
$L__BB1_4:
	bar.sync 	0;
	setp.eq.s32 	%p3, %r13, 0;
	@%p3 bra 	$L__BB1_7;
	setp.ne.s32 	%p4, %r13, 1;
	@%p4 bra 	$L__BB1_8;
	add.s32 	%r41, %r28, %r26;
	ld.shared.u32 	%r42, [%r7];
	ld.shared.u32 	%r43, [%r41];
	add.s32 	%r44, %r43, %r42;
	min.u32 	%r45, %r299, %r44;
	ld.shared.u32 	%r46, [%r7+4];
	ld.shared.u32 	%r47, [%r41+128];
	add.s32 	%r48, %r47, %r46;
	min.u32 	%r49, %r45, %r48;
	ld.shared.u32 	%r50, [%r7+8];
	ld.shared.u32 	%r51, [%r41+256];
	add.s32 	%r52, %r51, %r50;
	min.u32 	%r53, %r49, %r52;
	ld.shared.u32 	%r54, [%r7+12];
	ld.shared.u32 	%r55, [%r41+384];
	add.s32 	%r56, %r55, %r54;
	min.u32 	%r57, %r53, %r56;
	ld.shared.u32 	%r58, [%r7+16];
	ld.shared.u32 	%r59, [%r41+512];
	add.s32 	%r60, %r59, %r58;
	min.u32 	%r61, %r57, %r60;
	ld.shared.u32 	%r62, [%r7+20];
	ld.shared.u32 	%r63, [%r41+640];
	add.s32 	%r64, %r63, %r62;
	min.u32 	%r65, %r61, %r64;
	ld.shared.u32 	%r66, [%r7+24];
	ld.shared.u32 	%r67, [%r41+768];
	add.s32 	%r68, %r67, %r66;
	min.u32 	%r69, %r65, %r68;
	ld.shared.u32 	%r70, [%r7+28];
	ld.shared.u32 	%r71, [%r41+896];
	add.s32 	%r72, %r71, %r70;
	min.u32 	%r73, %r69, %r72;
	ld.shared.u32 	%r74, [%r7+32];
	ld.shared.u32 	%r75, [%r41+1024];
	add.s32 	%r76, %r75, %r74;
	min.u32 	%r77, %r73, %r76;
	ld.shared.u32 	%r78, [%r7+36];
	ld.shared.u32 	%r79, [%r41+1152];
	add.s32 	%r80, %r79, %r78;
	min.u32 	%r81, %r77, %r80;
	ld.shared.u32 	%r82, [%r7+40];
	ld.shared.u32 	%r83, [%r41+1280];
	add.s32 	%r84, %r83, %r82;
	min.u32 	%r85, %r81, %r84;
	ld.shared.u32 	%r86, [%r7+44];
	ld.shared.u32 	%r87, [%r41+1408];
	add.s32 	%r88, %r87, %r86;
	min.u32 	%r89, %r85, %r88;
	ld.shared.u32 	%r90, [%r7+48];
	ld.shared.u32 	%r91, [%r41+1536];
	add.s32 	%r92, %r91, %r90;
	min.u32 	%r93, %r89, %r92;
	ld.shared.u32 	%r94, [%r7+52];
	ld.shared.u32 	%r95, [%r41+1664];
	add.s32 	%r96, %r95, %r94;
	min.u32 	%r97, %r93, %r96;
	ld.shared.u32 	%r98, [%r7+56];
	ld.shared.u32 	%r99, [%r41+1792];
	add.s32 	%r100, %r99, %r98;
	min.u32 	%r101, %r97, %r100;
	ld.shared.u32 	%r102, [%r7+60];
	ld.shared.u32 	%r103, [%r41+1920];
	add.s32 	%r104, %r103, %r102;
	min.u32 	%r105, %r101, %r104;
	ld.shared.u32 	%r106, [%r7+64];
	ld.shared.u32 	%r107, [%r41+2048];
	add.s32 	%r108, %r107, %r106;
	min.u32 	%r109, %r105, %r108;
	ld.shared.u32 	%r110, [%r7+68];
	ld.shared.u32 	%r111, [%r41+2176];
	add.s32 	%r112, %r111, %r110;
	min.u32 	%r113, %r109, %r112;
	ld.shared.u32 	%r114, [%r7+72];
	ld.shared.u32 	%r115, [%r41+2304];
	add.s32 	%r116, %r115, %r114;
	min.u32 	%r117, %r113, %r116;
	ld.shared.u32 	%r118, [%r7+76];
	ld.shared.u32 	%r119, [%r41+2432];
	add.s32 	%r120, %r119, %r118;
	min.u32 	%r121, %r117, %r120;
	ld.shared.u32 	%r122, [%r7+80];
	ld.shared.u32 	%r123, [%r41+2560];
	add.s32 	%r124, %r123, %r122;
	min.u32 	%r125, %r121, %r124;
	ld.shared.u32 	%r126, [%r7+84];
	ld.shared.u32 	%r127, [%r41+2688];
	add.s32 	%r128, %r127, %r126;
	min.u32 	%r129, %r125, %r128;
	ld.shared.u32 	%r130, [%r7+88];
	ld.shared.u32 	%r131, [%r41+2816];
	add.s32 	%r132, %r131, %r130;
	min.u32 	%r133, %r129, %r132;
	ld.shared.u32 	%r134, [%r7+92];
	ld.shared.u32 	%r135, [%r41+2944];
	add.s32 	%r136, %r135, %r134;
	min.u32 	%r137, %r133, %r136;
	ld.shared.u32 	%r138, [%r7+96];
	ld.shared.u32 	%r139, [%r41+3072];
	add.s32 	%r140, %r139, %r138;
	min.u32 	%r141, %r137, %r140;
	ld.shared.u32 	%r142, [%r7+100];
	ld.shared.u32 	%r143, [%r41+3200];
	add.s32 	%r144, %r143, %r142;
	min.u32 	%r145, %r141, %r144;
	ld.shared.u32 	%r146, [%r7+104];
	ld.shared.u32 	%r147, [%r41+3328];
	add.s32 	%r148, %r147, %r146;
	min.u32 	%r149, %r145, %r148;
	ld.shared.u32 	%r150, [%r7+108];
	ld.shared.u32 	%r151, [%r41+3456];
	add.s32 	%r152, %r151, %r150;
	min.u32 	%r153, %r149, %r152;
	ld.shared.u32 	%r154, [%r7+112];
	ld.shared.u32 	%r155, [%r41+3584];
	add.s32 	%r156, %r155, %r154;
	min.u32 	%r157, %r153, %r156;
	ld.shared.u32 	%r158, [%r7+116];
	ld.shared.u32 	%r159, [%r41+3712];
	add.s32 	%r160, %r159, %r158;
	min.u32 	%r161, %r157, %r160;
	ld.shared.u32 	%r162, [%r7+120];
	ld.shared.u32 	%r163, [%r41+3840];
	add.s32 	%r164, %r163, %r162;
	min.u32 	%r165, %r161, %r164;
	ld.shared.u32 	%r166, [%r7+124];
	ld.shared.u32 	%r167, [%r41+3968];
	add.s32 	%r168, %r167, %r166;
	min.u32 	%r299, %r165, %r168;
	bra.uni 	$L__BB1_8;
$L__BB1_7:
	add.s32 	%r171, %r25, %r26;
	ld.shared.u32 	%r172, [%r8];
	ld.shared.u32 	%r173, [%r171];
	add.s32 	%r174, %r173, %r172;
	min.u32 	%r175, %r299, %r174;
	ld.shared.u32 	%r176, [%r8+4];
	ld.shared.u32 	%r177, [%r171+128];
	add.s32 	%r178, %r177, %r176;
	min.u32 	%r179, %r175, %r178;
	ld.shared.u32 	%r180, [%r8+8];
	ld.shared.u32 	%r181, [%r171+256];
	add.s32 	%r182, %r181, %r180;
	min.u32 	%r183, %r179, %r182;
	ld.shared.u32 	%r184, [%r8+12];
	ld.shared.u32 	%r185, [%r171+384];
	add.s32 	%r186, %r185, %r184;
	min.u32 	%r187, %r183, %r186;
	ld.shared.u32 	%r188, [%r8+16];
	ld.shared.u32 	%r189, [%r171+512];
	add.s32 	%r190, %r189, %r188;
	min.u32 	%r191, %r187, %r190;
	ld.shared.u32 	%r192, [%r8+20];
	ld.shared.u32 	%r193, [%r171+640];
	add.s32 	%r194, %r193, %r192;
	min.u32 	%r195, %r191, %r194;
	ld.shared.u32 	%r196, [%r8+24];
	ld.shared.u32 	%r197, [%r171+768];
	add.s32 	%r198, %r197, %r196;
	min.u32 	%r199, %r195, %r198;
	ld.shared.u32 	%r200, [%r8+28];
	ld.shared.u32 	%r201, [%r171+896];
	add.s32 	%r202, %r201, %r200;
	min.u32 	%r203, %r199, %r202;
	ld.shared.u32 	%r204, [%r8+32];
	ld.shared.u32 	%r205, [%r171+1024];
	add.s32 	%r206, %r205, %r204;
	min.u32 	%r207, %r203, %r206;
	ld.shared.u32 	%r208, [%r8+36];
	ld.shared.u32 	%r209, [%r171+1152];
	add.s32 	%r210, %r209, %r208;
	min.u32 	%r211, %r207, %r210;
	ld.shared.u32 	%r212, [%r8+40];
	ld.shared.u32 	%r213, [%r171+1280];
	add.s32 	%r214, %r213, %r212;
	min.u32 	%r215, %r211, %r214;
	ld.shared.u32 	%r216, [%r8+44];
	ld.shared.u32 	%r217, [%r171+1408];
	add.s32 	%r218, %r217, %r216;
	min.u32 	%r219, %r215, %r218;
	ld.shared.u32 	%r220, [%r8+48];
	ld.shared.u32 	%r221, [%r171+1536];
	add.s32 	%r222, %r221, %r220;
	min.u32 	%r223, %r219, %r222;
	ld.shared.u32 	%r224, [%r8+52];
	ld.shared.u32 	%r225, [%r171+1664];
	add.s32 	%r226, %r225, %r224;
	min.u32 	%r227, %r223, %r226;
	ld.shared.u32 	%r228, [%r8+56];
	ld.shared.u32 	%r229, [%r171+1792];
	add.s32 	%r230, %r229, %r228;
	min.u32 	%r231, %r227, %r230;
	ld.shared.u32 	%r232, [%r8+60];
	ld.shared.u32 	%r233, [%r171+1920];
	add.s32 	%r234, %r233, %r232;
	min.u32 	%r235, %r231, %r234;
	ld.shared.u32 	%r236, [%r8+64];
	ld.shared.u32 	%r237, [%r171+2048];
	add.s32 	%r238, %r237, %r236;
	min.u32 	%r239, %r235, %r238;
	ld.shared.u32 	%r240, [%r8+68];
	ld.shared.u32 	%r241, [%r171+2176];
	add.s32 	%r242, %r241, %r240;
	min.u32 	%r243, %r239, %r242;
	ld.shared.u32 	%r244, [%r8+72];
	ld.shared.u32 	%r245, [%r171+2304];
	add.s32 	%r246, %r245, %r244;
	min.u32 	%r247, %r243, %r246;
	ld.shared.u32 	%r248, [%r8+76];
	ld.shared.u32 	%r249, [%r171+2432];
	add.s32 	%r250, %r249, %r248;
	min.u32 	%r251, %r247, %r250;
	ld.shared.u32 	%r252, [%r8+80];
	ld.shared.u32 	%r253, [%r171+2560];
	add.s32 	%r254, %r253, %r252;
	min.u32 	%r255, %r251, %r254;
	ld.shared.u32 	%r256, [%r8+84];
	ld.shared.u32 	%r257, [%r171+2688];
	add.s32 	%r258, %r257, %r256;
	min.u32 	%r259, %r255, %r258;
	ld.shared.u32 	%r260, [%r8+88];
	ld.shared.u32 	%r261, [%r171+2816];
	add.s32 	%r262, %r261, %r260;
	min.u32 	%r263, %r259, %r262;
	ld.shared.u32 	%r264, [%r8+92];
	ld.shared.u32 	%r265, [%r171+2944];
	add.s32 	%r266, %r265, %r264;
	min.u32 	%r267, %r263, %r266;
	ld.shared.u32 	%r268, [%r8+96];
	ld.shared.u32 	%r269, [%r171+3072];
	add.s32 	%r270, %r269, %r268;
	min.u32 	%r271, %r267, %r270;
	ld.shared.u32 	%r272, [%r8+100];
	ld.shared.u32 	%r273, [%r171+3200];
	add.s32 	%r274, %r273, %r272;
	min.u32 	%r275, %r271, %r274;
	ld.shared.u32 	%r276, [%r8+104];
	ld.shared.u32 	%r277, [%r171+3328];
	add.s32 	%r278, %r277, %r276;
	min.u32 	%r279, %r275, %r278;
	ld.shared.u32 	%r280, [%r8+108];
	ld.shared.u32 	%r281, [%r171+3456];
	add.s32 	%r282, %r281, %r280;
	min.u32 	%r283, %r279, %r282;
	ld.shared.u32 	%r284, [%r8+112];
	ld.shared.u32 	%r285, [%r171+3584];
	add.s32 	%r286, %r285, %r284;
	min.u32 	%r287, %r283, %r286;
	ld.shared.u32 	%r288, [%r8+116];
	ld.shared.u32 	%r289, [%r171+3712];
	add.s32 	%r290, %r289, %r288;
	min.u32 	%r291, %r287, %r290;
	ld.shared.u32 	%r292, [%r8+120];
	ld.shared.u32 	%r293, [%r171+3840];
	add.s32 	%r294, %r293, %r292;
	min.u32 	%r295, %r291, %r294;
	ld.shared.u32 	%r296, [%r8+124];
	ld.shared.u32 	%r297, [%r171+3968];
	add.s32 	%r298, %r297, %r296;
	min.u32 	%r299, %r295, %r298;
$L__BB1_8:
	st.global.u32 	[%rd2], %r299;
	ret;

}
	// .globl	_Z15calKernelPhase3Pjiiiii
.visible .entry _Z15calKernelPhase3Pjiiiii(
	.param .u64 .ptr .align 1 _Z15calKernelPhase3Pjiiiii_param_0,
	.param .u32 _Z15calKernelPhase3Pjiiiii_param_1,
	.param .u32 _Z15calKernelPhase3Pjiiiii_param_2,
	.param .u32 _Z15calKernelPhase3Pjiiiii_param_3,
	.param .u32 _Z15calKernelPhase3Pjiiiii_param_4,
	.param .u32 _Z15calKernelPhase3Pjiiiii_param_5
)
{
	.reg .b32 	%r<160>;
	.reg .b64 	%rd<9>;
	// demoted variable
	.shared .align 4 .b8 _ZZ15calKernelPhase3PjiiiiiE10shared_row[4096];
	// demoted variable
	.shared .align 4 .b8 _ZZ15calKernelPhase3PjiiiiiE10shared_col[4096];
	ld.param.u64 	%rd1, [_Z15calKernelPhase3Pjiiiii_param_0];
	ld.param.u32 	%r1, [_Z15calKernelPhase3Pjiiiii_param_1];
	ld.param.u32 	%r2, [_Z15calKernelPhase3Pjiiiii_param_2];
	ld.param.u32 	%r3, [_Z15calKernelPhase3Pjiiiii_param_3];
	ld.param.u32 	%r4, [_Z15calKernelPhase3Pjiiiii_param_4];
	ld.param.u32 	%r5, [_Z15calKernelPhase3Pjiiiii_param_5];
	cvta.to.global.u64 	%rd2, %rd1;
	mov.u32 	%r6, %ctaid.x;
	add.s32 	%r7, %r5, %r6;
	mov.u32 	%r8, %ctaid.y;
	add.s32 	%r9, %r4, %r8;
	mov.u32 	%r10, %tid.x;
	mov.u32 	%r11, %tid.y;
	mad.lo.s32 	%r12, %r9, %r2, %r11;
	mad.lo.s32 	%r13, %r7, %r2, %r10;
	mul.lo.s32 	%r14, %r3, %r2;
	mul.lo.s32 	%r15, %r12, %r1;
	add.s32 	%r16, %r15, %r13;
	mul.wide.s32 	%rd3, %r16, 4;
	add.s64 	%rd4, %rd2, %rd3;
	ld.global.u32 	%r17, [%rd4];
	add.s32 	%r18, %r14, %r10;
	add.s32 	%r19, %r18, %r15;
	mul.wide.s32 	%rd5, %r19, 4;
	add.s64 	%rd6, %rd2, %rd5;
	ld.global.u32 	%r20, [%rd6];
	shl.b32 	%r21, %r11, 7;
	mov.u32 	%r22, _ZZ15calKernelPhase3PjiiiiiE10shared_row;
	add.s32 	%r23, %r22, %r21;
	shl.b32 	%r24, %r10, 2;
	add.s32 	%r25, %r23, %r24;
	st.shared.u32 	[%r25], %r20;
	add.s32 	%r26, %r14, %r11;
	mad.lo.s32 	%r27, %r26, %r1, %r13;
	mul.wide.s32 	%rd7, %r27, 4;
	add.s64 	%rd8, %rd2, %rd7;
	ld.global.u32 	%r28, [%rd8];
	mov.u32 	%r29, _ZZ15calKernelPhase3PjiiiiiE10shared_col;
	add.s32 	%r30, %r29, %r24;
	add.s32 	%r31, %r30, %r21;
	st.shared.u32 	[%r31], %r28;
	bar.sync 	0;
	ld.shared.u32 	%r32, [%r23];
	ld.shared.u32 	%r33, [%r30];
	add.s32 	%r34, %r33, %r32;
	min.u32 	%r35, %r17, %r34;
	ld.shared.u32 	%r36, [%r23+4];
	ld.shared.u32 	%r37, [%r30+128];
	add.s32 	%r38, %r37, %r36;
	min.u32 	%r39, %r35, %r38;
	ld.shared.u32 	%r40, [%r23+8];
	ld.shared.u32 	%r41, [%r30+256];
	add.s32 	%r42, %r41, %r40;
	min.u32 	%r43, %r39, %r42;
	ld.shared.u32 	%r44, [%r23+12];
	ld.shared.u32 	%r45, [%r30+384];
	add.s32 	%r46, %r45, %r44;
	min.u32 	%r47, %r43, %r46;
	ld.shared.u32 	%r48, [%r23+16];
	ld.shared.u32 	%r49, [%r30+512];
	add.s32 	%r50, %r49, %r48;
	min.u32 	%r51, %r47, %r50;
	ld.shared.u32 	%r52, [%r23+20];
	ld.shared.u32 	%r53, [%r30+640];
	add.s32 	%r54, %r53, %r52;
	min.u32 	%r55, %r51, %r54;
	ld.shared.u32 	%r56, [%r23+24];
	ld.shared.u32 	%r57, [%r30+768];
	add.s32 	%r58, %r57, %r56;
	min.u32 	%r59, %r55, %r58;
	ld.shared.u32 	%r60, [%r23+28];
	ld.shared.u32 	%r61, [%r30+896];
	add.s32 	%r62, %r61, %r60;
	min.u32 	%r63, %r59, %r62;
	ld.shared.u32 	%r64, [%r23+32];
	ld.shared.u32 	%r65, [%r30+1024];
	add.s32 	%r66, %r65, %r64;
	min.u32 	%r67, %r63, %r66;
	ld.shared.u32 	%r68, [%r23+36];
	ld.shared.u32 	%r69, [%r30+1152];
	add.s32 	%r70, %r69, %r68;
	min.u32 	%r71, %r67, %r70;
	ld.shared.u32 	%r72, [%r23+40];
	ld.shared.u32 	%r73, [%r30+1280];
	add.s32 	%r74, %r73, %r72;
	min.u32 	%r75, %r71, %r74;
	ld.shared.u32 	%r76, [%r23+44];
	ld.shared.u32 	%r77, [%r30+1408];
	add.s32 	%r78, %r77, %r76;
	min.u32 	%r79, %r75, %r78;
	ld.shared.u32 	%r80, [%r23+48];
	ld.shared.u32 	%r81, [%r30+1536];
	add.s32 	%r82, %r81, %r80;
	min.u32 	%r83, %r79, %r82;
	ld.shared.u32 	%r84, [%r23+52];
	ld.shared.u32 	%r85, [%r30+1664];
	add.s32 	%r86, %r85, %r84;
	min.u32 	%r87, %r83, %r86;
	ld.shared.u32 	%r88, [%r23+56];
	ld.shared.u32 	%r89, [%r30+1792];
	add.s32 	%r90, %r89, %r88;
	min.u32 	%r91, %r87, %r90;
	ld.shared.u32 	%r92, [%r23+60];
	ld.shared.u32 	%r93, [%r30+1920];
	add.s32 	%r94, %r93, %r92;
	min.u32 	%r95, %r91, %r94;
	ld.shared.u32 	%r96, [%r23+64];
	ld.shared.u32 	%r97, [%r30+2048];
	add.s32 	%r98, %r97, %r96;
	min.u32 	%r99, %r95, %r98;
	ld.shared.u32 	%r100, [%r23+68];
	ld.shared.u32 	%r101, [%r30+2176];
	add.s32 	%r102, %r101, %r100;
	min.u32 	%r103, %r99, %r102;
	ld.shared.u32 	%r104, [%r23+72];
	ld.shared.u32 	%r105, [%r30+2304];
	add.s32 	%r106, %r105, %r104;
	min.u32 	%r107, %r103, %r106;
	ld.shared.u32 	%r108, [%r23+76];
	ld.shared.u32 	%r109, [%r30+2432];
	add.s32 	%r110, %r109, %r108;
	min.u32 	%r111, %r107, %r110;
	ld.shared.u32 	%r112, [%r23+80];
	ld.shared.u32 	%r113, [%r30+2560];
	add.s32 	%r114, %r113, %r112;
	min.u32 	%r115, %r111, %r114;
	ld.shared.u32 	%r116, [%r23+84];
	ld.shared.u32 	%r117, [%r30+2688];
	add.s32 	%r118, %r117, %r116;
	min.u32 	%r119, %r115, %r118;
	ld.shared.u32 	%r120, [%r23+88];
	ld.shared.u32 	%r121, [%r30+2816];
	add.s32 	%r122, %r121, %r120;
	min.u32 	%r123, %r119, %r122;
	ld.shared.u32 	%r124, [%r23+92];
	ld.shared.u32 	%r125, [%r30+2944];
	add.s32 	%r126, %r125, %r124;
	min.u32 	%r127, %r123, %r126;
	ld.shared.u32 	%r128, [%r23+96];
	ld.shared.u32 	%r129, [%r30+3072];
	add.s32 	%r130, %r129, %r128;
	min.u32 	%r131, %r127, %r130;
	ld.shared.u32 	%r132, [%r23+100];
	ld.shared.u32 	%r133, [%r30+3200];
	add.s32 	%r134, %r133, %r132;
	min.u32 	%r135, %r131, %r134;
	ld.shared.u32 	%r136, [%r23+104];
	ld.shared.u32 	%r137, [%r30+3328];
	add.s32 	%r138, %r137, %r136;
	min.u32 	%r139, %r135, %r138;
	ld.shared.u32 	%r140, [%r23+108];
	ld.shared.u32 	%r141, [%r30+3456];
	add.s32 	%r142, %r141, %r140;
	min.u32 	%r143, %r139, %r142;
	ld.shared.u32 	%r144, [%r23+112];
	ld.shared.u32 	%r145, [%r30+3584];
	add.s32 	%r146, %r145, %r144;
	min.u32 	%r147, %r143, %r146;
	ld.shared.u32 	%r148, [%r23+116];
	ld.shared.u32 	%r149, [%r30+3712];
	add.s32 	%r150, %r149, %r148;
	min.u32 	%r151, %r147, %r150;
	ld.shared.u32 	%r152, [%r23+120];
	ld.shared.u32 	%r153, [%r30+3840];
	add.s32 	%r154, %r153, %r152;
	min.u32 	%r155, %r151, %r154;
	ld.shared.u32 	%r156, [%r23+124];
	ld.shared.u32 	%r157, [%r30+3968];
	add.s32 	%r158, %r157, %r156;
	min.u32 	%r159, %r155, %r158;
	st.global.u32 	[%rd4], %r159;
	ret;

}


// ===== COMPILED SASS (sm_100) =====

	.target	sm_100

	.elftype	@"ET_EXEC"


//--------------------- .note.nv.tkinfo           --------------------------
	.section	.note.nv.tkinfo,"",@"SHT_NOTE"
	.sectionflags	@"SHF_NOTE_NV_TKINFO"
	.tkinfo
        /*0018*/ 	.word	0x00000002
        /*0030*/ 	.string	""
        /*0030*/ 	.string	"ptxas"
        /*0030*/ 	.string	"Cuda compilation tools, release 13.0, V13.0.88"
        /*0030*/ 	.string	"Build cuda_13.0.r13.0/compiler.36424714_0"
        /*0030*/ 	.string	"-arch sm_100 -m 64 "



//--------------------- .note.nv.cuinfo           --------------------------
	.section	.note.nv.cuinfo,"",@"SHT_NOTE"
	.sectionflags	@"SHF_NOTE_NV_CUINFO"
        /*0018*/ 	.short	0x0002
        /*001a*/ 	.short	0x0064
        /*001c*/ 	.short	0x0082
	.zero		2


//--------------------- .nv.info                  --------------------------
	.section	.nv.info,"",@"SHT_CUDA_INFO"
	.align	4


	//----- nvinfo : EIATTR_REGCOUNT
	.align		4
        /*0000*/ 	.byte	0x04, 0x2f
        /*0002*/ 	.short	(.L_1 - .L_0)
	.align		4
.L_0:
        /*0004*/ 	.word	index@(_Z15calKernelPhase1Pjiiiii)
        /*0008*/ 	.word	0x0000000e


	//----- nvinfo : EIATTR_FRAME_SIZE
	.align		4
.L_1:
        /*000c*/ 	.byte	0x04, 0x11
        /*000e*/ 	.short	(.L_3 - .L_2)
	.align		4
.L_2:
        /*0010*/ 	.word	index@(_Z15calKernelPhase1Pjiiiii)
        /*0014*/ 	.word	0x00000000


	//----- nvinfo : EIATTR_REGCOUNT
	.align		4
.L_3:
        /*0018*/ 	.byte	0x04, 0x2f
        /*001a*/ 	.short	(.L_5 - .L_4)
	.align		4
.L_4:
        /*001c*/ 	.word	index@(_Z15calKernelPhase2Pjiiiiii)
        /*0020*/ 	.word	0x0000001f


	//----- nvinfo : EIATTR_FRAME_SIZE
	.align		4
.L_5:
        /*0024*/ 	.byte	0x04, 0x11
        /*0026*/ 	.short	(.L_7 - .L_6)
	.align		4
.L_6:
        /*0028*/ 	.word	index@(_Z15calKernelPhase2Pjiiiiii)
        /*002c*/ 	.word	0x00000000


	//----- nvinfo : EIATTR_REGCOUNT
	.align		4
.L_7:
        /*0030*/ 	.byte	0x04, 0x2f
        /*0032*/ 	.short	(.L_9 - .L_8)
	.align		4
.L_8:
        /*0034*/ 	.word	index@(_Z15calKernelPhase3Pjiiiii)
        /*0038*/ 	.word	0x00000020


	//----- nvinfo : EIATTR_FRAME_SIZE
	.align		4
.L_9:
        /*003c*/ 	.byte	0x04, 0x11
        /*003e*/ 	.short	(.L_11 - .L_10)
	.align		4
.L_10:
        /*0040*/ 	.word	index@(_Z15calKernelPhase3Pjiiiii)
        /*0044*/ 	.word	0x00000000


	//----- nvinfo : EIATTR_MIN_STACK_SIZE
	.align		4
.L_11:
        /*0048*/ 	.byte	0x04, 0x12
        /*004a*/ 	.short	(.L_13 - .L_12)
	.align		4
.L_12:
        /*004c*/ 	.word	index@(_Z15calKernelPhase3Pjiiiii)
        /*0050*/ 	.word	0x00000000


	//----- nvinfo : EIATTR_MIN_STACK_SIZE
	.align		4
.L_13:
        /*0054*/ 	.byte	0x04, 0x12
        /*0056*/ 	.short	(.L_15 - .L_14)
	.align		4
.L_14:
        /*0058*/ 	.word	index@(_Z15calKernelPhase2Pjiiiiii)
        /*005c*/ 	.word	0x00000000


	//----- nvinfo : EIATTR_MIN_STACK_SIZE
	.align		4
.L_15:
        /*0060*/ 	.byte	0x04, 0x12
        /*0062*/ 	.short	(.L_17 - .L_16)
	.align		4
.L_16:
        /*0064*/ 	.word	index@(_Z15calKernelPhase1Pjiiiii)
        /*0068*/ 	.word	0x00000000
.L_17:


//--------------------- .nv.compat                --------------------------
	.section	.nv.compat,"",@"SHT_CUDA_COMPAT_INFO"
	.align	4
        /*0000*/ 	.byte	0x02, 0x09, 0x00, 0x00, 0x02, 0x02, 0x01, 0x00, 0x02, 0x05, 0x05, 0x00, 0x03, 0x07, 0x01, 0x01
        /*0010*/ 	.byte	0x02, 0x03, 0x00, 0x00, 0x02, 0x06, 0x01, 0x00, 0x04, 0x0b, 0x08, 0x00, 0x09, 0x00, 0x00, 0x00
        /*0020*/ 	.byte	0x00, 0x00, 0x00, 0x00


//--------------------- .nv.info._Z15calKernelPhase3Pjiiiii --------------------------
	.section	.nv.info._Z15calKernelPhase3Pjiiiii,"",@"SHT_CUDA_INFO"
	.sectionflags	@""
	.align	4


	//----- nvinfo : EIATTR_CUDA_API_VERSION
	.align		4
        /*0000*/ 	.byte	0x04, 0x37
        /*0002*/ 	.short	(.L_19 - .L_18)
.L_18:
        /*0004*/ 	.word	0x00000082


	//----- nvinfo : EIATTR_KPARAM_INFO
	.align		4
.L_19:
        /*0008*/ 	.byte	0x04, 0x17
        /*000a*/ 	.short	(.L_21 - .L_20)
.L_20:
        /*000c*/ 	.word	0x00000000
        /*0010*/ 	.short	0x0005
        /*0012*/ 	.short	0x0018
        /*0014*/ 	.byte	0x00, 0xf0, 0x11, 0x00


	//----- nvinfo : EIATTR_KPARAM_INFO
	.align		4
.L_21:
        /*0018*/ 	.byte	0x04, 0x17
        /*001a*/ 	.short	(.L_23 - .L_22)
.L_22:
        /*001c*/ 	.word	0x00000000
        /*0020*/ 	.short	0x0004
        /*0022*/ 	.short	0x0014
        /*0024*/ 	.byte	0x00, 0xf0, 0x11, 0x00


	//----- nvinfo : EIATTR_KPARAM_INFO
	.align		4
.L_23:
        /*0028*/ 	.byte	0x04, 0x17
        /*002a*/ 	.short	(.L_25 - .L_24)
.L_24:
        /*002c*/ 	.word	0x00000000
        /*0030*/ 	.short	0x0003
        /*0032*/ 	.short	0x0010
        /*0034*/ 	.byte	0x00, 0xf0, 0x11, 0x00


	//----- nvinfo : EIATTR_KPARAM_INFO
	.align		4
.L_25:
        /*0038*/ 	.byte	0x04, 0x17
        /*003a*/ 	.short	(.L_27 - .L_26)
.L_26:
        /*003c*/ 	.word	0x00000000
        /*0040*/ 	.short	0x0002
        /*0042*/ 	.short	0x000c
        /*0044*/ 	.byte	0x00, 0xf0, 0x11, 0x00


	//----- nvinfo : EIATTR_KPARAM_INFO
	.align		4
.L_27:
        /*0048*/ 	.byte	0x04, 0x17
        /*004a*/ 	.short	(.L_29 - .L_28)
.L_28:
        /*004c*/ 	.word	0x00000000
        /*0050*/ 	.short	0x0001
        /*0052*/ 	.short	0x0008
        /*0054*/ 	.byte	0x00, 0xf0, 0x11, 0x00


	//----- nvinfo : EIATTR_KPARAM_INFO
	.align		4
.L_29:
        /*0058*/ 	.byte	0x04, 0x17
        /*005a*/ 	.short	(.L_31 - .L_30)
.L_30:
        /*005c*/ 	.word	0x00000000
        /*0060*/ 	.short	0x0000
        /*0062*/ 	.short	0x0000
        /*0064*/ 	.byte	0x00, 0xf5, 0x21, 0x00


	//----- nvinfo : EIATTR_SPARSE_MMA_MASK
	.align		4
.L_31:
        /*0068*/ 	.byte	0x03, 0x50
        /*006a*/ 	.short	0x0000


	//----- nvinfo : EIATTR_MAXREG_COUNT
	.align		4
        /*006c*/ 	.byte	0x03, 0x1b
        /*006e*/ 	.short	0x00ff


	//----- nvinfo : EIATTR_NUM_BARRIERS
	.align		4
        /*0070*/ 	.byte	0x02, 0x4c
        /*0072*/ 	.byte	0x01
	.zero		1


	//----- nvinfo : EIATTR_MERCURY_ISA_VERSION
	.align		4
        /*0074*/ 	.byte	0x03, 0x5f
        /*0076*/ 	.short	0x0101


	//----- nvinfo : EIATTR_VRC_CTA_INIT_COUNT
	.align		4
        /*0078*/ 	.byte	0x02, 0x4a
	.zero		1
	.zero		1


	//----- nvinfo : EIATTR_EXIT_INSTR_OFFSETS
	.align		4
        /*007c*/ 	.byte	0x04, 0x1c
        /*007e*/ 	.short	(.L_33 - .L_32)


	//   ....[0]....
.L_32:
        /*0080*/ 	.word	0x000006e0


	//----- nvinfo : EIATTR_CBANK_PARAM_SIZE
	.align		4
.L_33:
        /*0084*/ 	.byte	0x03, 0x19
        /*0086*/ 	.short	0x001c


	//----- nvinfo : EIATTR_PARAM_CBANK
	.align		4
        /*0088*/ 	.byte	0x04, 0x0a
        /*008a*/ 	.short	(.L_35 - .L_34)
	.align		4
.L_34:
        /*008c*/ 	.word	index@(.nv.constant0._Z15calKernelPhase3Pjiiiii)
        /*0090*/ 	.short	0x0380
        /*0092*/ 	.short	0x001c


	//----- nvinfo : EIATTR_SW_WAR
	.align		4
.L_35:
        /*0094*/ 	.byte	0x04, 0x36
        /*0096*/ 	.short	(.L_37 - .L_36)
.L_36:
        /*0098*/ 	.word	0x00000008
.L_37:


//--------------------- .nv.info._Z15calKernelPhase2Pjiiiiii --------------------------
	.section	.nv.info._Z15calKernelPhase2Pjiiiiii,"",@"SHT_CUDA_INFO"
	.sectionflags	@""
	.align	4


	//----- nvinfo : EIATTR_CUDA_API_VERSION
	.align		4
        /*0000*/ 	.byte	0x04, 0x37
        /*0002*/ 	.short	(.L_39 - .L_38)
.L_38:
        /*0004*/ 	.word	0x00000082


	//----- nvinfo : EIATTR_KPARAM_INFO
	.align		4
.L_39:
        /*0008*/ 	.byte	0x04, 0x17
        /*000a*/ 	.short	(.L_41 - .L_40)
.L_40:
        /*000c*/ 	.word	0x00000000
        /*0010*/ 	.short	0x0006
        /*0012*/ 	.short	0x001c
        /*0014*/ 	.byte	0x00, 0xf0, 0x11, 0x00


	//----- nvinfo : EIATTR_KPARAM_INFO
	.align		4
.L_41:
        /*0018*/ 	.byte	0x04, 0x17
        /*001a*/ 	.short	(.L_43 - .L_42)
.L_42:
        /*001c*/ 	.word	0x00000000
        /*0020*/ 	.short	0x0005
        /*0022*/ 	.short	0x0018
        /*0024*/ 	.byte	0x00, 0xf0, 0x11, 0x00


	//----- nvinfo : EIATTR_KPARAM_INFO
	.align		4
.L_43:
        /*0028*/ 	.byte	0x04, 0x17
        /*002a*/ 	.short	(.L_45 - .L_44)
.L_44:
        /*002c*/ 	.word	0x00000000
        /*0030*/ 	.short	0x0004
        /*0032*/ 	.short	0x0014
        /*0034*/ 	.byte	0x00, 0xf0, 0x11, 0x00


	//----- nvinfo : EIATTR_KPARAM_INFO
	.align		4
.L_45:
        /*0038*/ 	.byte	0x04, 0x17
        /*003a*/ 	.short	(.L_47 - .L_46)
.L_46:
        /*003c*/ 	.word	0x00000000
        /*0040*/ 	.short	0x0003
        /*0042*/ 	.short	0x0010
        /*0044*/ 	.byte	0x00, 0xf0, 0x11, 0x00


	//----- nvinfo : EIATTR_KPARAM_INFO
	.align		4
.L_47:
        /*0048*/ 	.byte	0x04, 0x17
        /*004a*/ 	.short	(.L_49 - .L_48)
.L_48:
        /*004c*/ 	.word	0x00000000
        /*0050*/ 	.short	0x0002
        /*0052*/ 	.short	0x000c
        /*0054*/ 	.byte	0x00, 0xf0, 0x11, 0x00


	//----- nvinfo : EIATTR_KPARAM_INFO
	.align		4
.L_49:
        /*0058*/ 	.byte	0x04, 0x17
        /*005a*/ 	.short	(.L_51 - .L_50)
.L_50:
        /*005c*/ 	.word	0x00000000
        /*0060*/ 	.short	0x0001
        /*0062*/ 	.short	0x0008
        /*0064*/ 	.byte	0x00, 0xf0, 0x11, 0x00


	//----- nvinfo : EIATTR_KPARAM_INFO
	.align		4
.L_51:
        /*0068*/ 	.byte	0x04, 0x17
        /*006a*/ 	.short	(.L_53 - .L_52)
.L_52:
        /*006c*/ 	.word	0x00000000
        /*0070*/ 	.short	0x0000
        /*0072*/ 	.short	0x0000
        /*0074*/ 	.byte	0x00, 0xf5, 0x21, 0x00


	//----- nvinfo : EIATTR_SPARSE_MMA_MASK
	.align		4
.L_53:
        /*0078*/ 	.byte	0x03, 0x50
        /*007a*/ 	.short	0x0000


	//----- nvinfo : EIATTR_MAXREG_COUNT
	.align		4
        /*007c*/ 	.byte	0x03, 0x1b
        /*007e*/ 	.short	0x00ff


	//----- nvinfo : EIATTR_NUM_BARRIERS
	.align		4
        /*0080*/ 	.byte	0x02, 0x4c
        /*0082*/ 	.byte	0x01
	.zero		1


	//----- nvinfo : EIATTR_MERCURY_ISA_VERSION
	.align		4
        /*0084*/ 	.byte	0x03, 0x5f
        /*0086*/ 	.short	0x0101


	//----- nvinfo : EIATTR_VRC_CTA_INIT_COUNT
	.align		4
        /*0088*/ 	.byte	0x02, 0x4a
	.zero		1
	.zero		1


	//----- nvinfo : EIATTR_EXIT_INSTR_OFFSETS
	.align		4
        /*008c*/ 	.byte	0x04, 0x1c
        /*008e*/ 	.short	(.L_55 - .L_54)


	//   ....[0]....
.L_54:
        /*0090*/ 	.word	0x00000c60


	//----- nvinfo : EIATTR_CBANK_PARAM_SIZE
	.align		4
.L_55:
        /*0094*/ 	.byte	0x03, 0x19
        /*0096*/ 	.short	0x0020


	//----- nvinfo : EIATTR_PARAM_CBANK
	.align		4
        /*0098*/ 	.byte	0x04, 0x0a
        /*009a*/ 	.short	(.L_57 - .L_56)
	.align		4
.L_56:
        /*009c*/ 	.word	index@(.nv.constant0._Z15calKernelPhase2Pjiiiiii)
        /*00a0*/ 	.short	0x0380
        /*00a2*/ 	.short	0x0020


	//----- nvinfo : EIATTR_SW_WAR
	.align		4
.L_57:
        /*00a4*/ 	.byte	0x04, 0x36
        /*00a6*/ 	.short	(.L_59 - .L_58)
.L_58:
        /*00a8*/ 	.word	0x00000008
.L_59:


//--------------------- .nv.info._Z15calKernelPhase1Pjiiiii --------------------------
	.section	.nv.info._Z15calKernelPhase1Pjiiiii,"",@"SHT_CUDA_INFO"
	.sectionflags	@""
	.align	4


	//----- nvinfo : EIATTR_CUDA_API_VERSION
	.align		4
        /*0000*/ 	.byte	0x04, 0x37
        /*0002*/ 	.short	(.L_61 - .L_60)
.L_60:
        /*0004*/ 	.word	0x00000082


	//----- nvinfo : EIATTR_KPARAM_INFO
	.align		4
.L_61:
        /*0008*/ 	.byte	0x04, 0x17
        /*000a*/ 	.short	(.L_63 - .L_62)
.L_62:
        /*000c*/ 	.word	0x00000000
        /*0010*/ 	.short	0x0005
        /*0012*/ 	.short	0x0018
        /*0014*/ 	.byte	0x00, 0xf0, 0x11, 0x00


	//----- nvinfo : EIATTR_KPARAM_INFO
	.align		4
.L_63:
        /*0018*/ 	.byte	0x04, 0x17
        /*001a*/ 	.short	(.L_65 - .L_64)
.L_64:
        /*001c*/ 	.word	0x00000000
        /*0020*/ 	.short	0x0004
        /*0022*/ 	.short	0x0014
        /*0024*/ 	.byte	0x00, 0xf0, 0x11, 0x00


	//----- nvinfo : EIATTR_KPARAM_INFO
	.align		4
.L_65:
        /*0028*/ 	.byte	0x04, 0x17
        /*002a*/ 	.short	(.L_67 - .L_66)
.L_66:
        /*002c*/ 	.word	0x00000000
        /*0030*/ 	.short	0x0003
        /*0032*/ 	.short	0x0010
        /*0034*/ 	.byte	0x00, 0xf0, 0x11, 0x00


	//----- nvinfo : EIATTR_KPARAM_INFO
	.align		4
.L_67:
        /*0038*/ 	.byte	0x04, 0x17
        /*003a*/ 	.short	(.L_69 - .L_68)
.L_68:
        /*003c*/ 	.word	0x00000000
        /*0040*/ 	.short	0x0002
        /*0042*/ 	.short	0x000c
        /*0044*/ 	.byte	0x00, 0xf0, 0x11, 0x00


	//----- nvinfo : EIATTR_KPARAM_INFO
	.align		4
.L_69:
        /*0048*/ 	.byte	0x04, 0x17
        /*004a*/ 	.short	(.L_71 - .L_70)
.L_70:
        /*004c*/ 	.word	0x00000000
        /*0050*/ 	.short	0x0001
        /*0052*/ 	.short	0x0008
        /*0054*/ 	.byte	0x00, 0xf0, 0x11, 0x00


	//----- nvinfo : EIATTR_KPARAM_INFO
	.align		4
.L_71:
        /*0058*/ 	.byte	0x04, 0x17
        /*005a*/ 	.short	(.L_73 - .L_72)
.L_72:
        /*005c*/ 	.word	0x00000000
        /*0060*/ 	.short	0x0000
        /*0062*/ 	.short	0x0000
        /*0064*/ 	.byte	0x00, 0xf5, 0x21, 0x00


	//----- nvinfo : EIATTR_SPARSE_MMA_MASK
	.align		4
.L_73:
        /*0068*/ 	.byte	0x03, 0x50
        /*006a*/ 	.short	0x0000


	//----- nvinfo : EIATTR_MAXREG_COUNT
	.align		4
        /*006c*/ 	.byte	0x03, 0x1b
        /*006e*/ 	.short	0x00ff


	//----- nvinfo : EIATTR_NUM_BARRIERS
	.align		4
        /*0070*/ 	.byte	0x02, 0x4c
        /*0072*/ 	.byte	0x01
	.zero		1


	//----- nvinfo : EIATTR_MERCURY_ISA_VERSION
	.align		4
        /*0074*/ 	.byte	0x03, 0x5f
        /*0076*/ 	.short	0x0101


	//----- nvinfo : EIATTR_VRC_CTA_INIT_COUNT
	.align		4
        /*0078*/ 	.byte	0x02, 0x4a
	.zero		1
	.zero		1


	//----- nvinfo : EIATTR_EXIT_INSTR_OFFSETS
	.align		4
        /*007c*/ 	.byte	0x04, 0x1c
        /*007e*/ 	.short	(.L_75 - .L_74)


	//   ....[0]....
.L_74:
        /*0080*/ 	.word	0x00000db0


	//----- nvinfo : EIATTR_CBANK_PARAM_SIZE
	.align		4
.L_75:
        /*0084*/ 	.byte	0x03, 0x19
        /*0086*/ 	.short	0x001c


	//----- nvinfo : EIATTR_PARAM_CBANK
	.align		4
        /*0088*/ 	.byte	0x04, 0x0a
        /*008a*/ 	.short	(.L_77 - .L_76)
	.align		4
.L_76:
        /*008c*/ 	.word	index@(.nv.constant0._Z15calKernelPhase1Pjiiiii)
        /*0090*/ 	.short	0x0380
        /*0092*/ 	.short	0x001c


	//----- nvinfo : EIATTR_SW_WAR
	.align		4
.L_77:
        /*0094*/ 	.byte	0x04, 0x36
        /*0096*/ 	.short	(.L_79 - .L_78)
.L_78:
        /*0098*/ 	.word	0x00000008
.L_79:


//--------------------- .nv.callgraph             --------------------------
	.section	.nv.callgraph,"",@"SHT_CUDA_CALLGRAPH"
	.align	4
	.sectionentsize	8
	.align		4
        /*0000*/ 	.word	0x00000000
	.align		4
        /*0004*/ 	.word	0xffffffff
	.align		4
        /*0008*/ 	.word	0x00000000
	.align		4
        /*000c*/ 	.word	0xfffffffe
	.align		4
        /*0010*/ 	.word	0x00000000
	.align		4
        /*0014*/ 	.word	0xfffffffd
	.align		4
        /*0018*/ 	.word	0x00000000
	.align		4
        /*001c*/ 	.word	0xfffffffc


//--------------------- .text._Z15calKernelPhase3Pjiiiii --------------------------
	.section	.text._Z15calKernelPhase3Pjiiiii,"ax",@progbits
	.align	128
        .global         _Z15calKernelPhase3Pjiiiii
        .type           _Z15calKernelPhase3Pjiiiii,@function
        .size           _Z15calKernelPhase3Pjiiiii,(.L_x_7 - _Z15calKernelPhase3Pjiiiii)
        .other          _Z15calKernelPhase3Pjiiiii,@"STO_CUDA_ENTRY STV_DEFAULT"
_Z15calKernelPhase3Pjiiiii:
.text._Z15calKernelPhase3Pjiiiii:
[----:B------:R-:W-:Y:S01]  /*0000*/  LDC R1, c[0x0][0x37c] ;  /* 0x0000df00ff017b82 */ /* 0x000fe20000000800 */
[----:B------:R-:W0:Y:S07]  /*0010*/  S2R R12, SR_TID.X ;  /* 0x00000000000c7919 */ /* 0x000e2e0000002100 */
[----:B------:R-:W1:Y:S01]  /*0020*/  S2UR UR5, SR_CTAID.Y ;  /* 0x00000000000579c3 */ /* 0x000e620000002600 */
[----:B------:R-:W1:Y:S01]  /*0030*/  LDCU.64 UR10, c[0x0][0x390] ;  /* 0x00007200ff0a77ac */ /* 0x000e620008000a00 */
[----:B------:R-:W2:Y:S01]  /*0040*/  S2R R14, SR_TID.Y ;  /* 0x00000000000e7919 */ /* 0x000ea20000002200 */
[----:B------:R-:W3:Y:S05]  /*0050*/  LDCU UR6, c[0x0][0x398] ;  /* 0x00007300ff0677ac */ /* 0x000eea0008000800 */
[----:B------:R-:W3:Y:S01]  /*0060*/  S2UR UR4, SR_CTAID.X ;  /* 0x00000000000479c3 */ /* 0x000ee20000002500 */
[----:B------:R-:W4:Y:S07]  /*0070*/  LDCU.64 UR8, c[0x0][0x358] ;  /* 0x00006b00ff0877ac */ /* 0x000f2e0008000a00 */
[----:B------:R-:W0:Y:S08]  /*0080*/  LDC.64 R16, c[0x0][0x388] ;  /* 0x0000e200ff107b82 */ /* 0x000e300000000a00 */
[----:B------:R-:W5:Y:S01]  /*0090*/  LDC.64 R28, c[0x0][0x380] ;  /* 0x0000e000ff1c7b82 */ /* 0x000f620000000a00 */
[----:B-1----:R-:W-:-:S02]  /*00a0*/  UIADD3 UR5, UPT, UPT, UR5, UR11, URZ ;  /* 0x0000000b05057290 */ /* 0x002fc4000fffe0ff */
[----:B---3--:R-:W-:Y:S01]  /*00b0*/  UIADD3 UR4, UPT, UPT, UR4, UR6, URZ ;  /* 0x0000000604047290 */ /* 0x008fe2000fffe0ff */
[----:B0-----:R-:W-:-:S03]  /*00c0*/  IMAD R0, R17, UR10, R12 ;  /* 0x0000000a11007c24 */ /* 0x001fc6000f8e020c */
[C-C-:B--2---:R-:W-:Y:S02]  /*00d0*/  IMAD R3, R17.reuse, UR5, R14.reuse ;  /* 0x0000000511037c24 */ /* 0x144fe4000f8e020e */
[C---:B------:R-:W-:Y:S02]  /*00e0*/  IMAD R2, R17.reuse, UR10, R14 ;  /* 0x0000000a11027c24 */ /* 0x040fe4000f8e020e */
[----:B------:R-:W-:Y:S02]  /*00f0*/  IMAD R9, R17, UR4, R12 ;  /* 0x0000000411097c24 */ /* 0x000fe4000f8e020c */
[-C--:B------:R-:W-:Y:S02]  /*0100*/  IMAD R5, R3, R16.reuse, R0 ;  /* 0x0000001003057224 */ /* 0x080fe400078e0200 */
[----:B------:R-:W-:Y:S02]  /*0110*/  IMAD R7, R2, R16, R9 ;  /* 0x0000001002077224 */ /* 0x000fe400078e0209 */
[----:B-----5:R-:W-:-:S04]  /*0120*/  IMAD.WIDE R4, R5, 0x4, R28 ;  /* 0x0000000405047825 */ /* 0x020fc800078e021c */
[----:B------:R-:W-:Y:S01]  /*0130*/  IMAD.WIDE R6, R7, 0x4, R28 ;  /* 0x0000000407067825 */ /* 0x000fe200078e021c */
[----:B----4-:R-:W2:Y:S04]  /*0140*/  LDG.E R8, desc[UR8][R4.64] ;  /* 0x0000000804087981 */ /* 0x010ea8000c1e1900 */
[----:B------:R-:W3:Y:S01]  /*0150*/  LDG.E R10, desc[UR8][R6.64] ;  /* 0x00000008060a7981 */ /* 0x000ee2000c1e1900 */
[----:B------:R-:W-:-:S04]  /*0160*/  IMAD R3, R3, R16, R9 ;  /* 0x0000001003037224 */ /* 0x000fc800078e0209 */
[----:B------:R-:W-:-:S05]  /*0170*/  IMAD.WIDE R28, R3, 0x4, R28 ;  /* 0x00000004031c7825 */ /* 0x000fca00078e021c */
[----:B------:R-:W4:Y:S01]  /*0180*/  LDG.E R3, desc[UR8][R28.64] ;  /* 0x000000081c037981 */ /* 0x000f22000c1e1900 */
[----:B------:R-:W0:Y:S01]  /*0190*/  S2UR UR6, SR_CgaCtaId ;  /* 0x00000000000679c3 */ /* 0x000e220000008800 */
[----:B------:R-:W-:Y:S02]  /*01a0*/  UMOV UR4, 0x400 ;  /* 0x0000040000047882 */ /* 0x000fe40000000000 */
[----:B------:R-:W-:Y:S02]  /*01b0*/  UIADD3 UR5, UPT, UPT, UR4, 0x1000, URZ ;  /* 0x0000100004057890 */ /* 0x000fe4000fffe0ff */
[----:B0-----:R-:W-:Y:S02]  /*01c0*/  ULEA UR4, UR6, UR4, 0x18 ;  /* 0x0000000406047291 */ /* 0x001fe4000f8ec0ff */
[----:B------:R-:W-:-:S04]  /*01d0*/  ULEA UR5, UR6, UR5, 0x18 ;  /* 0x0000000506057291 */ /* 0x000fc8000f8ec0ff */
[----:B------:R-:W-:Y:S02]  /*01e0*/  LEA R2, R14, UR4, 0x7 ;  /* 0x000000040e027c11 */ /* 0x000fe4000f8e38ff */
[----:B------:R-:W-:-:S03]  /*01f0*/  LEA R0, R12, UR5, 0x2 ;  /* 0x000000050c007c11 */ /* 0x000fc6000f8e10ff */
[----:B------:R-:W-:Y:S02]  /*0200*/  IMAD R9, R12, 0x4, R2 ;  /* 0x000000040c097824 */ /* 0x000fe400078e0202 */
[----:B------:R-:W-:-:S03]  /*0210*/  IMAD R11, R14, 0x80, R0 ;  /* 0x000000800e0b7824 */ /* 0x000fc600078e0200 */
[----:B--2---:R-:W-:Y:S04]  /*0220*/  STS [R9], R8 ;  /* 0x0000000809007388 */ /* 0x004fe80000000800 */
[----:B---3--:R-:W-:Y:S01]  /*0230*/  STS [R11], R10 ;  /* 0x0000000a0b007388 */ /* 0x008fe20000000800 */
[----:B------:R-:W-:Y:S06]  /*0240*/  BAR.SYNC.DEFER_BLOCKING 0x0 ;  /* 0x0000000000007b1d */ /* 0x000fec0000010000 */
[----:B------:R-:W-:Y:S04]  /*0250*/  LDS R18, [R0] ;  /* 0x0000000000127984 */ /* 0x000fe80000000800 */
[----:B------:R-:W4:Y:S04]  /*0260*/  LDS.128 R4, [R2] ;  /* 0x0000000002047984 */ /* 0x000f280000000c00 */
[----:B------:R-:W0:Y:S04]  /*0270*/  LDS R19, [R0+0x80] ;  /* 0x0000800000137984 */ /* 0x000e280000000800 */
[----:B------:R-:W1:Y:S04]  /*0280*/  LDS R17, [R0+0x100] ;  /* 0x0001000000117984 */ /* 0x000e680000000800 */
[----:B------:R-:W2:Y:S04]  /*0290*/  LDS R16, [R0+0x180] ;  /* 0x0001800000107984 */ /* 0x000ea80000000800 */
[----:B------:R-:W-:Y:S04]  /*02a0*/  LDS R27, [R0+0x200] ;  /* 0x00020000001b7984 */ /* 0x000fe80000000800 */
[----:B------:R-:W3:Y:S04]  /*02b0*/  LDS.128 R12, [R2+0x10] ;  /* 0x00001000020c7984 */ /* 0x000ee80000000c00 */
[----:B------:R-:W5:Y:S04]  /*02c0*/  LDS R22, [R0+0x280] ;  /* 0x0002800000167984 */ /* 0x000f680000000800 */
[----:B------:R-:W5:Y:S04]  /*02d0*/  LDS R25, [R0+0x300] ;  /* 0x0003000000197984 */ /* 0x000f680000000800 */
[----:B------:R-:W5:Y:S04]  /*02e0*/  LDS R24, [R0+0x380] ;  /* 0x0003800000187984 */ /* 0x000f680000000800 */
[----:B------:R-:W-:Y:S01]  /*02f0*/  LDS.128 R8, [R2+0x20] ;  /* 0x0000200002087984 */ /* 0x000fe20000000c00 */
[----:B----4-:R-:W-:-:S03]  /*0300*/  VIADDMNMX.U32 R18, R18, R4, R3, PT ;  /* 0x0000000412127246 */ /* 0x010fc60003800003 */
[----:B------:R-:W-:Y:S01]  /*0310*/  LDS R21, [R0+0x500] ;  /* 0x0005000000157984 */ /* 0x000fe20000000800 */
[----:B0-----:R-:W-:-:S03]  /*0320*/  VIADDMNMX.U32 R5, R19, R5, R18, PT ;  /* 0x0000000513057246 */ /* 0x001fc60003800012 */
[----:B------:R-:W0:Y:S01]  /*0330*/  LDS R3, [R0+0x400] ;  /* 0x0004000000037984 */ /* 0x000e220000000800 */
[----:B-1----:R-:W-:-:S03]  /*0340*/  VIADDMNMX.U32 R5, R17, R6, R5, PT ;  /* 0x0000000611057246 */ /* 0x002fc60003800005 */
[----:B------:R-:W1:Y:S01]  /*0350*/  LDS R4, [R0+0x480] ;  /* 0x0004800000047984 */ /* 0x000e620000000800 */
[----:B--2---:R-:W-:-:S03]  /*0360*/  VIADDMNMX.U32 R5, R16, R7, R5, PT ;  /* 0x0000000710057246 */ /* 0x004fc60003800005 */
[----:B------:R-:W2:Y:S04]  /*0370*/  LDS R20, [R0+0x580] ;  /* 0x0005800000147984 */ /* 0x000ea80000000800 */
[----:B------:R-:W-:Y:S01]  /*0380*/  LDS R23, [R0+0x600] ;  /* 0x0006000000177984 */ /* 0x000fe20000000800 */
[----:B---3--:R-:W-:-:S03]  /*0390*/  VIADDMNMX.U32 R5, R27, R12, R5, PT ;  /* 0x0000000c1b057246 */ /* 0x008fc60003800005 */
[----:B------:R-:W3:Y:S01]  /*03a0*/  LDS.128 R16, [R2+0x30] ;  /* 0x0000300002107984 */ /* 0x000ee20000000c00 */
[----:B-----5:R-:W-:-:S03]  /*03b0*/  VIADDMNMX.U32 R13, R22, R13, R5, PT ;  /* 0x0000000d160d7246 */ /* 0x020fc60003800005 */
[----:B------:R-:W4:Y:S01]  /*03c0*/  LDS R6, [R0+0x680] ;  /* 0x0006800000067984 */ /* 0x000f220000000800 */
[----:B------:R-:W-:-:S03]  /*03d0*/  VIADDMNMX.U32 R13, R25, R14, R13, PT ;  /* 0x0000000e190d7246 */ /* 0x000fc6000380000d */
[----:B------:R-:W5:Y:S01]  /*03e0*/  LDS R5, [R0+0x700] ;  /* 0x0007000000057984 */ /* 0x000f620000000800 */
[----:B------:R-:W-:-:S03]  /*03f0*/  VIADDMNMX.U32 R24, R24, R15, R13, PT ;  /* 0x0000000f18187246 */ /* 0x000fc6000380000d */
[----:B------:R-:W5:Y:S04]  /*0400*/  LDS R22, [R0+0x780] ;  /* 0x0007800000167984 */ /* 0x000f680000000800 */
[----:B------:R-:W-:Y:S04]  /*0410*/  LDS R7, [R0+0x800] ;  /* 0x0008000000077984 */ /* 0x000fe80000000800 */
[----:B------:R-:W5:Y:S01]  /*0420*/  LDS.128 R12, [R2+0x40] ;  /* 0x00004000020c7984 */ /* 0x000f620000000c00 */
[----:B0-----:R-:W-:-:S03]  /*0430*/  VIADDMNMX.U32 R3, R3, R8, R24, PT ;  /* 0x0000000803037246 */ /* 0x001fc60003800018 */
[----:B------:R-:W-:Y:S01]  /*0440*/  LDS R26, [R0+0x980] ;  /* 0x00098000001a7984 */ /* 0x000fe20000000800 */
[----:B-1----:R-:W-:-:S03]  /*0450*/  VIADDMNMX.U32 R4, R4, R9, R3, PT ;  /* 0x0000000904047246 */ /* 0x002fc60003800003 */
[----:B------:R-:W0:Y:S01]  /*0460*/  LDS R24, [R0+0x880] ;  /* 0x0008800000187984 */ /* 0x000e220000000800 */
[----:B------:R-:W-:-:S03]  /*0470*/  VIADDMNMX.U32 R4, R21, R10, R4, PT ;  /* 0x0000000a15047246 */ /* 0x000fc60003800004 */
[----:B------:R-:W1:Y:S01]  /*0480*/  LDS R3, [R0+0x900] ;  /* 0x0009000000037984 */ /* 0x000e620000000800 */
[----:B--2---:R-:W-:-:S03]  /*0490*/  VIADDMNMX.U32 R4, R20, R11, R4, PT ;  /* 0x0000000b14047246 */ /* 0x004fc60003800004 */
[----:B------:R-:W-:Y:S01]  /*04a0*/  LDS R21, [R0+0xa00] ;  /* 0x000a000000157984 */ /* 0x000fe20000000800 */
[----:B---3--:R-:W-:-:S03]  /*04b0*/  VIADDMNMX.U32 R4, R23, R16, R4, PT ;  /* 0x0000001017047246 */ /* 0x008fc60003800004 */
[----:B------:R-:W2:Y:S01]  /*04c0*/  LDS.128 R8, [R2+0x50] ;  /* 0x0000500002087984 */ /* 0x000ea20000000c00 */
[----:B----4-:R-:W-:-:S03]  /*04d0*/  VIADDMNMX.U32 R4, R6, R17, R4, PT ;  /* 0x0000001106047246 */ /* 0x010fc60003800004 */
[----:B------:R-:W3:Y:S01]  /*04e0*/  LDS R16, [R0+0xa80] ;  /* 0x000a800000107984 */ /* 0x000ee20000000800 */
[----:B-----5:R-:W-:-:S03]  /*04f0*/  VIADDMNMX.U32 R4, R5, R18, R4, PT ;  /* 0x0000001205047246 */ /* 0x020fc60003800004 */
[----:B------:R-:W4:Y:S01]  /*0500*/  LDS R17, [R0+0xb00] ;  /* 0x000b000000117984 */ /* 0x000f220000000800 */
[----:B------:R-:W-:-:S03]  /*0510*/  VIADDMNMX.U32 R4, R22, R19, R4, PT ;  /* 0x0000001316047246 */ /* 0x000fc60003800004 */
[----:B------:R-:W5:Y:S04]  /*0520*/  LDS R18, [R0+0xb80] ;  /* 0x000b800000127984 */ /* 0x000f680000000800 */
[----:B------:R-:W-:Y:S01]  /*0530*/  LDS R19, [R0+0xc00] ;  /* 0x000c000000137984 */ /* 0x000fe20000000800 */
[----:B------:R-:W-:-:S03]  /*0540*/  VIADDMNMX.U32 R12, R7, R12, R4, PT ;  /* 0x0000000c070c7246 */ /* 0x000fc60003800004 */
[----:B------:R-:W-:Y:S04]  /*0550*/  LDS R20, [R0+0xc80] ;  /* 0x000c800000147984 */ /* 0x000fe80000000800 */
[----:B------:R-:W5:Y:S01]  /*0560*/  LDS.128 R4, [R2+0x60] ;  /* 0x0000600002047984 */ /* 0x000f620000000c00 */
[----:B0-----:R-:W-:-:S03]  /*0570*/  VIADDMNMX.U32 R12, R24, R13, R12, PT ;  /* 0x0000000d180c7246 */ /* 0x001fc6000380000c */
[----:B------:R-:W0:Y:S01]  /*0580*/  LDS R23, [R0+0xd00] ;  /* 0x000d000000177984 */ /* 0x000e220000000800 */
[----:B-1----:R-:W-:-:S03]  /*0590*/  VIADDMNMX.U32 R3, R3, R14, R12, PT ;  /* 0x0000000e03037246 */ /* 0x002fc6000380000c */
[----:B------:R-:W1:Y:S01]  /*05a0*/  LDS R22, [R0+0xd80] ;  /* 0x000d800000167984 */ /* 0x000e620000000800 */
[----:B------:R-:W-:-:S03]  /*05b0*/  VIADDMNMX.U32 R26, R26, R15, R3, PT ;  /* 0x0000000f1a1a7246 */ /* 0x000fc60003800003 */
[----:B------:R-:W-:Y:S01]  /*05c0*/  LDS R24, [R0+0xe80] ;  /* 0x000e800000187984 */ /* 0x000fe20000000800 */
        /* <DEDUP_REMOVED lines=8> */
[----:B------:R-:W-:-:S04]  /*0650*/  VIADDMNMX.U32 R4, R19, R4, R9, PT ;  /* 0x0000000413047246 */ /* 0x000fc80003800009 */
[----:B------:R-:W-:-:S04]  /*0660*/  VIADDMNMX.U32 R4, R20, R5, R4, PT ;  /* 0x0000000514047246 */ /* 0x000fc80003800004 */
[----:B0-----:R-:W-:-:S04]  /*0670*/  VIADDMNMX.U32 R4, R23, R6, R4, PT ;  /* 0x0000000617047246 */ /* 0x001fc80003800004 */
[----:B-1----:R-:W-:-:S04]  /*0680*/  VIADDMNMX.U32 R4, R22, R7, R4, PT ;  /* 0x0000000716047246 */ /* 0x002fc80003800004 */
[----:B--2---:R-:W-:-:S04]  /*0690*/  VIADDMNMX.U32 R3, R3, R12, R4, PT ;  /* 0x0000000c03037246 */ /* 0x004fc80003800004 */
[----:B------:R-:W-:-:S04]  /*06a0*/  VIADDMNMX.U32 R3, R24, R13, R3, PT ;  /* 0x0000000d18037246 */ /* 0x000fc80003800003 */
[----:B---3--:R-:W-:-:S04]  /*06b0*/  VIADDMNMX.U32 R3, R21, R14, R3, PT ;  /* 0x0000000e15037246 */ /* 0x008fc80003800003 */
[----:B----4-:R-:W-:-:S05]  /*06c0*/  VIADDMNMX.U32 R3, R8, R15, R3, PT ;  /* 0x0000000f08037246 */ /* 0x010fca0003800003 */
[----:B------:R-:W-:Y:S01]  /*06d0*/  STG.E desc[UR8][R28.64], R3 ;  /* 0x000000031c007986 */ /* 0x000fe2000c101908 */
[----:B------:R-:W-:Y:S05]  /*06e0*/  EXIT ;  /* 0x000000000000794d */ /* 0x000fea0003800000 */
.L_x_0:
[----:B------:R-:W-:-:S00]  /*06f0*/  BRA `(.L_x_0) ;  /* 0xfffffffc00fc7947 */ /* 0x000fc0000383ffff */
[----:B------:R-:W-:-:S00]  /*0700*/  NOP ;  /* 0x0000000000007918 */ /* 0x000fc00000000000 */
[----:B------:R-:W-:-:S00]  /*0710*/  NOP ;  /* 0x0000000000007918 */ /* 0x000fc00000000000 */
[----:B------:R-:W-:-:S00]  /*0720*/  NOP ;  /* 0x0000000000007918 */ /* 0x000fc00000000000 */
[----:B------:R-:W-:-:S00]  /*0730*/  NOP ;  /* 0x0000000000007918 */ /* 0x000fc00000000000 */
[----:B------:R-:W-:-:S00]  /*0740*/  NOP ;  /* 0x0000000000007918 */ /* 0x000fc00000000000 */
[----:B------:R-:W-:-:S00]  /*0750*/  NOP ;  /* 0x0000000000007918 */ /* 0x000fc00000000000 */
[----:B------:R-:W-:-:S00]  /*0760*/  NOP ;  /* 0x0000000000007918 */ /* 0x000fc00000000000 */
[----:B------:R-:W-:-:S00]  /*0770*/  NOP ;  /* 0x0000000000007918 */ /* 0x000fc00000000000 */
.L_x_7:


//--------------------- .text._Z15calKernelPhase2Pjiiiiii --------------------------
	.section	.text._Z15calKernelPhase2Pjiiiiii,"ax",@progbits
	.align	128
        .global         _Z15calKernelPhase2Pjiiiiii
        .type           _Z15calKernelPhase2Pjiiiiii,@function
        .size           _Z15calKernelPhase2Pjiiiiii,(.L_x_8 - _Z15calKernelPhase2Pjiiiiii)
        .other          _Z15calKernelPhase2Pjiiiiii,@"STO_CUDA_ENTRY STV_DEFAULT"
_Z15calKernelPhase2Pjiiiiii:
.text._Z15calKernelPhase2Pjiiiiii:
[----:B------:R-:W-:Y:S01]  /*0000*/  LDC R1, c[0x0][0x37c] ;  /* 0x0000df00ff017b82 */ /* 0x000fe20000000800 */
[----:B------:R-:W0:Y:S07]  /*0010*/  S2R R10, SR_TID.Y ;  /* 0x00000000000a7919 */ /* 0x000e2e0000002200 */
[----:B------:R-:W1:Y:S01]  /*0020*/  S2UR UR4, SR_CTAID.X ;  /* 0x00000000000479c3 */ /* 0x000e620000002500 */
[----:B------:R-:W1:Y:S01]  /*0030*/  LDCU.64 UR6, c[0x0][0x398] ;  /* 0x00007300ff0677ac */ /* 0x000e620008000a00 */
[----:B------:R-:W2:Y:S01]  /*0040*/  S2R R9, SR_TID.X ;  /* 0x0000000000097919 */ /* 0x000ea20000002100 */
[----:B------:R-:W3:Y:S05]  /*0050*/  LDCU.64 UR10, c[0x0][0x388] ;  /* 0x00007100ff0a77ac */ /* 0x000eea0008000a00 */
[----:B------:R-:W4:Y:S01]  /*0060*/  S2UR UR5, SR_CTAID.Y ;  /* 0x00000000000579c3 */ /* 0x000f220000002600 */
[----:B------:R-:W5:Y:S07]  /*0070*/  LDCU.64 UR8, c[0x0][0x358] ;  /* 0x00006b00ff0877ac */ /* 0x000f6e0008000a00 */
[----:B------:R-:W0:Y:S08]  /*0080*/  LDC R11, c[0x0][0x390] ;  /* 0x0000e400ff0b7b82 */ /* 0x000e300000000800 */
[----:B------:R-:W5:Y:S01]  /*0090*/  LDC.64 R4, c[0x0][0x380] ;  /* 0x0000e000ff047b82 */ /* 0x000f620000000a00 */
[----:B-1----:R-:W-:-:S02]  /*00a0*/  UIADD3 UR4, UPT, UPT, UR4, UR7, URZ ;  /* 0x0000000704047290 */ /* 0x002fc4000fffe0ff */
[----:B----4-:R-:W-:-:S06]  /*00b0*/  UIADD3 UR5, UPT, UPT, UR5, UR6, URZ ;  /* 0x0000000605057290 */ /* 0x010fcc000fffe0ff */
[C---:B0-----:R-:W-:Y:S02]  /*00c0*/  IMAD R6, R11.reuse, UR5, R10 ;  /* 0x000000050b067c24 */ /* 0x041fe4000f8e020a */
[----:B--2---:R-:W-:-:S04]  /*00d0*/  IMAD R7, R11, UR4, R9 ;  /* 0x000000040b077c24 */ /* 0x004fc8000f8e0209 */
[----:B---3--:R-:W-:-:S04]  /*00e0*/  IMAD R27, R6, UR10, R7 ;  /* 0x0000000a061b7c24 */ /* 0x008fc8000f8e0207 */
[----:B-----5:R-:W-:-:S05]  /*00f0*/  IMAD.WIDE R26, R27, 0x4, R4 ;  /* 0x000000041b1a7825 */ /* 0x020fca00078e0204 */
[----:B------:R-:W2:Y:S01]  /*0100*/  LDG.E R3, desc[UR8][R26.64] ;  /* 0x000000081a037981 */ /* 0x000ea2000c1e1900 */
[----:B------:R-:W0:Y:S01]  /*0110*/  S2UR UR6, SR_CgaCtaId ;  /* 0x00000000000679c3 */ /* 0x000e220000008800 */
[----:B------:R-:W-:Y:S01]  /*0120*/  UMOV UR4, 0x400 ;  /* 0x0000040000047882 */ /* 0x000fe20000000000 */
[----:B------:R-:W-:Y:S02]  /*0130*/  UISETP.NE.AND UP0, UPT, UR11, 0x1, UPT ;  /* 0x000000010b00788c */ /* 0x000fe4000bf05270 */
[----:B------:R-:W-:-:S04]  /*0140*/  UIADD3 UR5, UPT, UPT, UR4, 0x1000, URZ ;  /* 0x0000100004057890 */ /* 0x000fc8000fffe0ff */
[----:B0-----:R-:W-:Y:S02]  /*0150*/  ULEA UR5, UR6, UR5, 0x18 ;  /* 0x0000000506057291 */ /* 0x001fe4000f8ec0ff */
[----:B------:R-:W-:-:S04]  /*0160*/  ULEA UR4, UR6, UR4, 0x18 ;  /* 0x0000000406047291 */ /* 0x000fc8000f8ec0ff */
[C---:B------:R-:W-:Y:S02]  /*0170*/  LEA R0, R10.reuse, UR5, 0x7 ;  /* 0x000000050a007c11 */ /* 0x040fe4000f8e38ff */
[----:B------:R-:W-:-:S03]  /*0180*/  LEA R2, R10, UR4, 0x7 ;  /* 0x000000040a027c11 */ /* 0x000fc6000f8e38ff */
[----:B------:R-:W-:-:S05]  /*0190*/  IMAD R8, R9, 0x4, R0 ;  /* 0x0000000409087824 */ /* 0x000fca00078e0200 */
[----:B--2---:R0:W-:Y:S01]  /*01a0*/  STS [R8], R3 ;  /* 0x0000000308007388 */ /* 0x0041e20000000800 */
[----:B------:R-:W-:Y:S05]  /*01b0*/  BRA.U !UP0, `(.L_x_1) ;  /* 0x0000000108287547 */ /* 0x000fea000b800000 */
[----:B------:R-:W-:-:S09]  /*01c0*/  UISETP.NE.AND UP0, UPT, UR11, URZ, UPT ;  /* 0x000000ff0b00728c */ /* 0x000fd2000bf05270 */
[----:B------:R-:W-:Y:S05]  /*01d0*/  BRA.U UP0, `(.L_x_2) ;  /* 0x00000001003c7547 */ /* 0x000fea000b800000 */
[----:B------:R-:W1:Y:S02]  /*01e0*/  LDCU UR6, c[0x0][0x394] ;  /* 0x00007280ff0677ac */ /* 0x000e640008000800 */
[----:B-1----:R-:W-:-:S04]  /*01f0*/  IMAD R7, R11, UR6, R9 ;  /* 0x000000060b077c24 */ /* 0x002fc8000f8e0209 */
[----:B------:R-:W-:-:S04]  /*0200*/  IMAD R7, R6, UR10, R7 ;  /* 0x0000000a06077c24 */ /* 0x000fc8000f8e0207 */
[----:B------:R-:W-:-:S06]  /*0210*/  IMAD.WIDE R4, R7, 0x4, R4 ;  /* 0x0000000407047825 */ /* 0x000fcc00078e0204 */
[----:B------:R-:W2:Y:S01]  /*0220*/  LDG.E R4, desc[UR8][R4.64] ;  /* 0x0000000804047981 */ /* 0x000ea2000c1e1900 */
[----:B------:R-:W-:-:S05]  /*0230*/  IMAD R7, R9, 0x4, R2 ;  /* 0x0000000409077824 */ /* 0x000fca00078e0202 */
[----:B--2---:R2:W-:Y:S01]  /*0240*/  STS [R7], R4 ;  /* 0x0000000407007388 */ /* 0x0045e20000000800 */
[----:B------:R-:W-:Y:S05]  /*0250*/  BRA `(.L_x_2) ;  /* 0x00000000001c7947 */ /* 0x000fea0003800000 */
.L_x_1:
[----:B------:R-:W1:Y:S02]  /*0260*/  LDCU UR6, c[0x0][0x394] ;  /* 0x00007280ff0677ac */ /* 0x000e640008000800 */
[----:B-1----:R-:W-:-:S04]  /*0270*/  IMAD R6, R11, UR6, R10 ;  /* 0x000000060b067c24 */ /* 0x002fc8000f8e020a */
[----:B------:R-:W-:-:S04]  /*0280*/  IMAD R7, R6, UR10, R7 ;  /* 0x0000000a06077c24 */ /* 0x000fc8000f8e0207 */
[----:B------:R-:W-:-:S06]  /*0290*/  IMAD.WIDE R4, R7, 0x4, R4 ;  /* 0x0000000407047825 */ /* 0x000fcc00078e0204 */
[----:B------:R-:W2:Y:S01]  /*02a0*/  LDG.E R4, desc[UR8][R4.64] ;  /* 0x0000000804047981 */ /* 0x000ea2000c1e1900 */
[----:B------:R-:W-:-:S05]  /*02b0*/  IMAD R7, R9, 0x4, R2 ;  /* 0x0000000409077824 */ /* 0x000fca00078e0202 */
[----:B--2---:R1:W-:Y:S02]  /*02c0*/  STS [R7], R4 ;  /* 0x0000000407007388 */ /* 0x0043e40000000800 */
.L_x_2:
[----:B------:R-:W-:Y:S01]  /*02d0*/  BAR.SYNC.DEFER_BLOCKING 0x0 ;  /* 0x0000000000007b1d */ /* 0x000fe20000010000 */
[----:B------:R-:W-:-:S09]  /*02e0*/  UISETP.NE.AND UP0, UPT, UR11, URZ, UPT ;  /* 0x000000ff0b00728c */ /* 0x000fd2000bf05270 */
[----:B------:R-:W-:Y:S05]  /*02f0*/  BRA.U !UP0, `(.L_x_3) ;  /* 0x0000000508307547 */ /* 0x000fea000b800000 */
[----:B------:R-:W-:-:S09]  /*0300*/  UISETP.NE.AND UP0, UPT, UR11, 0x1, UPT ;  /* 0x000000010b00788c */ /* 0x000fd2000bf05270 */
[----:B------:R-:W-:Y:S05]  /*0310*/  BRA.U UP0, `(.L_x_4) ;  /* 0x00000009004c7547 */ /* 0x000fea000b800000 */
[----:B------:R-:W-:Y:S01]  /*0320*/  LEA R2, R9, UR4, 0x2 ;  /* 0x0000000409027c11 */ /* 0x000fe2000f8e10ff */
[----:B------:R-:W-:Y:S04]  /*0330*/  LDS.128 R12, [R0+0x10] ;  /* 0x00001000000c7984 */ /* 0x000fe80000000c00 */
[----:B0-----:R-:W-:Y:S04]  /*0340*/  LDS.128 R8, [R0] ;  /* 0x0000000000087984 */ /* 0x001fe80000000c00 */
[----:B-12---:R-:W0:Y:S04]  /*0350*/  LDS R4, [R2] ;  /* 0x0000000002047984 */ /* 0x006e280000000800 */
[----:B------:R-:W1:Y:S04]  /*0360*/  LDS R17, [R2+0x80] ;  /* 0x0000800002117984 */ /* 0x000e680000000800 */
[----:B------:R-:W2:Y:S04]  /*0370*/  LDS R23, [R2+0x100] ;  /* 0x0001000002177984 */ /* 0x000ea80000000800 */
[----:B------:R-:W3:Y:S04]  /*0380*/  LDS R16, [R2+0x180] ;  /* 0x0001800002107984 */ /* 0x000ee80000000800 */
[----:B------:R-:W4:Y:S04]  /*0390*/  LDS R19, [R2+0x200] ;  /* 0x0002000002137984 */ /* 0x000f280000000800 */
[----:B------:R-:W5:Y:S04]  /*03a0*/  LDS R22, [R2+0x280] ;  /* 0x0002800002167984 */ /* 0x000f680000000800 */
[----:B------:R-:W5:Y:S04]  /*03b0*/  LDS R21, [R2+0x300] ;  /* 0x0003000002157984 */ /* 0x000f680000000800 */
[----:B------:R-:W5:Y:S04]  /*03c0*/  LDS R20, [R2+0x380] ;  /* 0x0003800002147984 */ /* 0x000f680000000800 */
[----:B------:R-:W-:Y:S04]  /*03d0*/  LDS R18, [R2+0x480] ;  /* 0x0004800002127984 */ /* 0x000fe80000000800 */
[----:B------:R-:W-:Y:S01]  /*03e0*/  LDS R24, [R2+0x580] ;  /* 0x0005800002187984 */ /* 0x000fe20000000800 */
[----:B0-----:R-:W-:-:S03]  /*03f0*/  VIADDMNMX.U32 R8, R4, R8, R3, PT ;  /* 0x0000000804087246 */ /* 0x001fc60003800003 */
[----:B------:R-:W-:Y:S01]  /*0400*/  LDS.128 R4, [R0+0x20] ;  /* 0x0000200000047984 */ /* 0x000fe20000000c00 */
[----:B-1----:R-:W-:-:S03]  /*0410*/  VIADDMNMX.U32 R8, R17, R9, R8, PT ;  /* 0x0000000911087246 */ /* 0x002fc60003800008 */
[----:B------:R-:W0:Y:S01]  /*0420*/  LDS R3, [R2+0x400] ;  /* 0x0004000002037984 */ /* 0x000e220000000800 */
[----:B--2---:R-:W-:-:S03]  /*0430*/  VIADDMNMX.U32 R8, R23, R10, R8, PT ;  /* 0x0000000a17087246 */ /* 0x004fc60003800008 */
[----:B------:R-:W1:Y:S01]  /*0440*/  LDS R17, [R2+0x500] ;  /* 0x0005000002117984 */ /* 0x000e620000000800 */
[----:B---3--:R-:W-:-:S03]  /*0450*/  VIADDMNMX.U32 R16, R16, R11, R8, PT ;  /* 0x0000000b10107246 */ /* 0x008fc60003800008 */
[----:B------:R-:W-:Y:S01]  /*0460*/  LDS R23, [R2+0x600] ;  /* 0x0006000002177984 */ /* 0x000fe20000000800 */
[----:B----4-:R-:W-:-:S03]  /*0470*/  VIADDMNMX.U32 R12, R19, R12, R16, PT ;  /* 0x0000000c130c7246 */ /* 0x010fc60003800010 */
[----:B------:R-:W2:Y:S01]  /*0480*/  LDS.128 R8, [R0+0x30] ;  /* 0x0000300000087984 */ /* 0x000ea20000000c00 */
[----:B-----5:R-:W-:-:S03]  /*0490*/  VIADDMNMX.U32 R12, R22, R13, R12, PT ;  /* 0x0000000d160c7246 */ /* 0x020fc6000380000c */
[----:B------:R-:W3:Y:S01]  /*04a0*/  LDS R16, [R2+0x680] ;  /* 0x0006800002107984 */ /* 0x000ee20000000800 */
[----:B------:R-:W-:-:S03]  /*04b0*/  VIADDMNMX.U32 R12, R21, R14, R12, PT ;  /* 0x0000000e150c7246 */ /* 0x000fc6000380000c */
[----:B------:R-:W4:Y:S01]  /*04c0*/  LDS R19, [R2+0x700] ;  /* 0x0007000002137984 */ /* 0x000f220000000800 */
[----:B------:R-:W-:-:S03]  /*04d0*/  VIADDMNMX.U32 R20, R20, R15, R12, PT ;  /* 0x0000000f14147246 */ /* 0x000fc6000380000c */
[----:B------:R-:W5:Y:S04]  /*04e0*/  LDS R22, [R2+0x780] ;  /* 0x0007800002167984 */ /* 0x000f680000000800 */
[----:B------:R-:W-:Y:S04]  /*04f0*/  LDS R21, [R2+0x800] ;  /* 0x0008000002157984 */ /* 0x000fe80000000800 */
[----:B------:R-:W5:Y:S01]  /*0500*/  LDS.128 R12, [R0+0x40] ;  /* 0x00004000000c7984 */ /* 0x000f620000000c00 */
[----:B0-----:R-:W-:-:S03]  /*0510*/  VIADDMNMX.U32 R3, R3, R4, R20, PT ;  /* 0x0000000403037246 */ /* 0x001fc60003800014 */
[----:B------:R-:W0:Y:S01]  /*0520*/  LDS R20, [R2+0x880] ;  /* 0x0008800002147984 */ /* 0x000e220000000800 */
[----:B------:R-:W-:-:S03]  /*0530*/  VIADDMNMX.U32 R5, R18, R5, R3, PT ;  /* 0x0000000512057246 */ /* 0x000fc60003800003 */
[----:B------:R-:W0:Y:S01]  /*0540*/  LDS R3, [R2+0x900] ;  /* 0x0009000002037984 */ /* 0x000e220000000800 */
[----:B-1----:R-:W-:-:S03]  /*0550*/  VIADDMNMX.U32 R5, R17, R6, R5, PT ;  /* 0x0000000611057246 */ /* 0x002fc60003800005 */
[----:B------:R-:W1:Y:S01]  /*0560*/  LDS R18, [R2+0x980] ;  /* 0x0009800002127984 */ /* 0x000e620000000800 */
[----:B------:R-:W-:-:S03]  /*0570*/  VIADDMNMX.U32 R5, R24, R7, R5, PT ;  /* 0x0000000718057246 */ /* 0x000fc60003800005 */
[----:B------:R-:W-:Y:S01]  /*0580*/  LDS R17, [R2+0xa00] ;  /* 0x000a000002117984 */ /* 0x000fe20000000800 */
[----:B--2---:R-:W-:-:S03]  /*0590*/  VIADDMNMX.U32 R8, R23, R8, R5, PT ;  /* 0x0000000817087246 */ /* 0x004fc60003800005 */
[----:B------:R-:W2:Y:S01]  /*05a0*/  LDS.128 R4, [R0+0x50] ;  /* 0x0000500000047984 */ /* 0x000ea20000000c00 */
[----:B---3--:R-:W-:-:S03]  /*05b0*/  VIADDMNMX.U32 R8, R16, R9, R8, PT ;  /* 0x0000000910087246 */ /* 0x008fc60003800008 */
[----:B------:R-:W3:Y:S01]  /*05c0*/  LDS R16, [R2+0xa80] ;  /* 0x000a800002107984 */ /* 0x000ee20000000800 */
[----:B----4-:R-:W-:-:S03]  /*05d0*/  VIADDMNMX.U32 R8, R19, R10, R8, PT ;  /* 0x0000000a13087246 */ /* 0x010fc60003800008 */
[----:B------:R-:W4:Y:S01]  /*05e0*/  LDS R19, [R2+0xb00] ;  /* 0x000b000002137984 */ /* 0x000f220000000800 */
[----:B-----5:R-:W-:-:S03]  /*05f0*/  VIADDMNMX.U32 R8, R22, R11, R8, PT ;  /* 0x0000000b16087246 */ /* 0x020fc60003800008 */
[----:B------:R-:W5:Y:S01]  /*0600*/  LDS R22, [R2+0xb80] ;  /* 0x000b800002167984 */ /* 0x000f620000000800 */
[----:B------:R-:W-:-:S03]  /*0610*/  VIADDMNMX.U32 R12, R21, R12, R8, PT ;  /* 0x0000000c150c7246 */ /* 0x000fc60003800008 */
[----:B------:R-:W-:Y:S04]  /*0620*/  LDS.128 R8, [R0+0x60] ;  /* 0x0000600000087984 */ /* 0x000fe80000000c00 */
[----:B------:R-:W5:Y:S04]  /*0630*/  LDS R21, [R2+0xc00] ;  /* 0x000c000002157984 */ /* 0x000f680000000800 */
[----:B------:R-:W5:Y:S01]  /*0640*/  LDS R24, [R2+0xc80] ;  /* 0x000c800002187984 */ /* 0x000f620000000800 */
[----:B0-----:R-:W-:-:S03]  /*0650*/  VIADDMNMX.U32 R12, R20, R13, R12, PT ;  /* 0x0000000d140c7246 */ /* 0x001fc6000380000c */
[----:B------:R-:W0:Y:S01]  /*0660*/  LDS R23, [R2+0xd00] ;  /* 0x000d000002177984 */ /* 0x000e220000000800 */
[----:B------:R-:W-:-:S03]  /*0670*/  VIADDMNMX.U32 R3, R3, R14, R12, PT ;  /* 0x0000000e03037246 */ /* 0x000fc6000380000c */
[----:B------:R-:W0:Y:S01]  /*0680*/  LDS R20, [R2+0xd80] ;  /* 0x000d800002147984 */ /* 0x000e220000000800 */
[----:B-1----:R-:W-:-:S03]  /*0690*/  VIADDMNMX.U32 R25, R18, R15, R3, PT ;  /* 0x0000000f12197246 */ /* 0x002fc60003800003 */
[----:B------:R-:W-:Y:S04]  /*06a0*/  LDS.128 R12, [R0+0x70] ;  /* 0x00007000000c7984 */ /* 0x000fe80000000c00 */
[----:B------:R-:W1:Y:S01]  /*06b0*/  LDS R3, [R2+0xe00] ;  /* 0x000e000002037984 */ /* 0x000e620000000800 */
[----:B--2---:R-:W-:-:S03]  /*06c0*/  VIADDMNMX.U32 R4, R17, R4, R25, PT ;  /* 0x0000000411047246 */ /* 0x004fc60003800019 */
[----:B------:R-:W2:Y:S01]  /*06d0*/  LDS R18, [R2+0xe80] ;  /* 0x000e800002127984 */ /* 0x000ea20000000800 */
[----:B---3--:R-:W-:-:S03]  /*06e0*/  VIADDMNMX.U32 R5, R16, R5, R4, PT ;  /* 0x0000000510057246 */ /* 0x008fc60003800004 */
[----:B------:R-:W3:Y:S01]  /*06f0*/  LDS R17, [R2+0xf00] ;  /* 0x000f000002117984 */ /* 0x000ee20000000800 */
[----:B----4-:R-:W-:-:S03]  /*0700*/  VIADDMNMX.U32 R5, R19, R6, R5, PT ;  /* 0x0000000613057246 */ /* 0x010fc60003800005 */
[----:B------:R-:W4:Y:S01]  /*0710*/  LDS R4, [R2+0xf80] ;  /* 0x000f800002047984 */ /* 0x000f220000000800 */
[----:B-----5:R-:W-:-:S04]  /*0720*/  VIADDMNMX.U32 R5, R22, R7, R5, PT ;  /* 0x0000000716057246 */ /* 0x020fc80003800005 */
[----:B------:R-:W-:-:S04]  /*0730*/  VIADDMNMX.U32 R5, R21, R8, R5, PT ;  /* 0x0000000815057246 */ /* 0x000fc80003800005 */
[----:B------:R-:W-:-:S04]  /*0740*/  VIADDMNMX.U32 R5, R24, R9, R5, PT ;  /* 0x0000000918057246 */ /* 0x000fc80003800005 */
[----:B0-----:R-:W-:-:S04]  /*0750*/  VIADDMNMX.U32 R5, R23, R10, R5, PT ;  /* 0x0000000a17057246 */ /* 0x001fc80003800005 */
[----:B------:R-:W-:-:S04]  /*0760*/  VIADDMNMX.U32 R5, R20, R11, R5, PT ;  /* 0x0000000b14057246 */ /* 0x000fc80003800005 */
[----:B-1----:R-:W-:-:S04]  /*0770*/  VIADDMNMX.U32 R3, R3, R12, R5, PT ;  /* 0x0000000c03037246 */ /* 0x002fc80003800005 */
[----:B--2---:R-:W-:-:S04]  /*0780*/  VIADDMNMX.U32 R3, R18, R13, R3, PT ;  /* 0x0000000d12037246 */ /* 0x004fc80003800003 */
[----:B---3--:R-:W-:-:S04]  /*0790*/  VIADDMNMX.U32 R3, R17, R14, R3, PT ;  /* 0x0000000e11037246 */ /* 0x008fc80003800003 */
[----:B----4-:R-:W-:Y:S01]  /*07a0*/  VIADDMNMX.U32 R3, R4, R15, R3, PT ;  /* 0x0000000f04037246 */ /* 0x010fe20003800003 */
[----:B------:R-:W-:Y:S06]  /*07b0*/  BRA `(.L_x_4) ;  /* 0x0000000400247947 */ /* 0x000fec0003800000 */
.L_x_3:
[----:B------:R-:W-:Y:S01]  /*07c0*/  LEA R0, R9, UR5, 0x2 ;  /* 0x0000000509007c11 */ /* 0x000fe2000f8e10ff */
[----:B-12---:R-:W-:Y:S04]  /*07d0*/  LDS.128 R4, [R2] ;  /* 0x0000000002047984 */ /* 0x006fe80000000c00 */
[----:B0-----:R-:W0:Y:S04]  /*07e0*/  LDS R8, [R0] ;  /* 0x0000000000087984 */ /* 0x001e280000000800 */
[----:B------:R-:W1:Y:S04]  /*07f0*/  LDS R19, [R0+0x80] ;  /* 0x0000800000137984 */ /* 0x000e680000000800 */
[----:B------:R-:W2:Y:S04]  /*0800*/  LDS R17, [R0+0x100] ;  /* 0x0001000000117984 */ /* 0x000ea80000000800 */
[----:B------:R-:W3:Y:S04]  /*0810*/  LDS R16, [R0+0x180] ;  /* 0x0001800000107984 */ /* 0x000ee80000000800 */
[----:B------:R-:W-:Y:S04]  /*0820*/  LDS.128 R12, [R2+0x10] ;  /* 0x00001000020c7984 */ /* 0x000fe80000000c00 */
[----:B------:R-:W4:Y:S04]  /*0830*/  LDS R25, [R0+0x200] ;  /* 0x0002000000197984 */ /* 0x000f280000000800 */
[----:B------:R-:W5:Y:S04]  /*0840*/  LDS R20, [R0+0x280] ;  /* 0x0002800000147984 */ /* 0x000f680000000800 */
[----:B------:R-:W5:Y:S04]  /*0850*/  LDS R23, [R0+0x300] ;  /* 0x0003000000177984 */ /* 0x000f680000000800 */
[----:B------:R-:W5:Y:S04]  /*0860*/  LDS R24, [R0+0x380] ;  /* 0x0003800000187984 */ /* 0x000f680000000800 */
[----:B------:R-:W-:Y:S01]  /*0870*/  LDS R21, [R0+0x500] ;  /* 0x0005000000157984 */ /* 0x000fe20000000800 */
[----:B0-----:R-:W-:-:S03]  /*0880*/  VIADDMNMX.U32 R18, R8, R4, R3, PT ;  /* 0x0000000408127246 */ /* 0x001fc60003800003 */
[----:B------:R-:W-:Y:S01]  /*0890*/  LDS R22, [R0+0x580] ;  /* 0x0005800000167984 */ /* 0x000fe20000000800 */
[----:B-1----:R-:W-:-:S03]  /*08a0*/  VIADDMNMX.U32 R5, R19, R5, R18, PT ;  /* 0x0000000513057246 */ /* 0x002fc60003800012 */
[----:B------:R-:W-:Y:S01]  /*08b0*/  LDS.128 R8, [R2+0x20] ;  /* 0x0000200002087984 */ /* 0x000fe20000000c00 */
[----:B--2---:R-:W-:-:S03]  /*08c0*/  VIADDMNMX.U32 R5, R17, R6, R5, PT ;  /* 0x0000000611057246 */ /* 0x004fc60003800005 */
[----:B------:R-:W0:Y:S01]  /*08d0*/  LDS R3, [R0+0x400] ;  /* 0x0004000000037984 */ /* 0x000e220000000800 */
[----:B---3--:R-:W-:-:S03]  /*08e0*/  VIADDMNMX.U32 R5, R16, R7, R5, PT ;  /* 0x0000000710057246 */ /* 0x008fc60003800005 */
[----:B------:R-:W1:Y:S04]  /*08f0*/  LDS R4, [R0+0x480] ;  /* 0x0004800000047984 */ /* 0x000e680000000800 */
        /* <DEDUP_REMOVED lines=10> */
[----:B------:R-:W5:Y:S04]  /*09a0*/  LDS.128 R12, [R2+0x40] ;  /* 0x00004000020c7984 */ /* 0x000f680000000c00 */
[----:B------:R-:W-:Y:S01]  /*09b0*/  LDS R28, [R0+0x980] ;  /* 0x00098000001c7984 */ /* 0x000fe20000000800 */
[----:B0-----:R-:W-:-:S03]  /*09c0*/  VIADDMNMX.U32 R3, R3, R8, R24, PT ;  /* 0x0000000803037246 */ /* 0x001fc60003800018 */
[----:B------:R-:W0:Y:S01]  /*09d0*/  LDS R24, [R0+0x880] ;  /* 0x0008800000187984 */ /* 0x000e220000000800 */
[----:B-1----:R-:W-:-:S03]  /*09e0*/  VIADDMNMX.U32 R4, R4, R9, R3, PT ;  /* 0x0000000904047246 */ /* 0x002fc60003800003 */
[----:B------:R-:W1:Y:S01]  /*09f0*/  LDS R3, [R0+0x900] ;  /* 0x0009000000037984 */ /* 0x000e620000000800 */
[----:B------:R-:W-:-:S03]  /*0a00*/  VIADDMNMX.U32 R4, R21, R10, R4, PT ;  /* 0x0000000a15047246 */ /* 0x000fc60003800004 */
[----:B------:R-:W-:Y:S01]  /*0a10*/  LDS R21, [R0+0xa00] ;  /* 0x000a000000157984 */ /* 0x000fe20000000800 */
[----:B------:R-:W-:-:S03]  /*0a20*/  VIADDMNMX.U32 R4, R22, R11, R4, PT ;  /* 0x0000000b16047246 */ /* 0x000fc60003800004 */
[----:B------:R-:W1:Y:S01]  /*0a30*/  LDS.128 R8, [R2+0x50] ;  /* 0x0000500002087984 */ /* 0x000e620000000c00 */
[----:B--2---:R-:W-:-:S03]  /*0a40*/  VIADDMNMX.U32 R4, R7, R16, R4, PT ;  /* 0x0000001007047246 */ /* 0x004fc60003800004 */
[----:B------:R-:W2:Y:S01]  /*0a50*/  LDS R16, [R0+0xa80] ;  /* 0x000a800000107984 */ /* 0x000ea20000000800 */
[----:B---3--:R-:W-:-:S03]  /*0a60*/  VIADDMNMX.U32 R4, R6, R17, R4, PT ;  /* 0x0000001106047246 */ /* 0x008fc60003800004 */
[----:B------:R-:W3:Y:S01]  /*0a70*/  LDS R17, [R0+0xb00] ;  /* 0x000b000000117984 */ /* 0x000ee20000000800 */
[----:B----4-:R-:W-:-:S03]  /*0a80*/  VIADDMNMX.U32 R4, R5, R18, R4, PT ;  /* 0x0000001205047246 */ /* 0x010fc60003800004 */
[----:B------:R-:W4:Y:S01]  /*0a90*/  LDS R18, [R0+0xb80] ;  /* 0x000b800000127984 */ /* 0x000f220000000800 */
[----:B-----5:R-:W-:-:S03]  /*0aa0*/  VIADDMNMX.U32 R4, R20, R19, R4, PT ;  /* 0x0000001314047246 */ /* 0x020fc60003800004 */
[----:B------:R-:W-:Y:S01]  /*0ab0*/  LDS R19, [R0+0xc00] ;  /* 0x000c000000137984 */ /* 0x000fe20000000800 */
[----:B------:R-:W-:-:S03]  /*0ac0*/  VIADDMNMX.U32 R12, R23, R12, R4, PT ;  /* 0x0000000c170c7246 */ /* 0x000fc60003800004 */
[----:B------:R-:W5:Y:S04]  /*0ad0*/  LDS.128 R4, [R2+0x60] ;  /* 0x0000600002047984 */ /* 0x000f680000000c00 */
[----:B------:R-:W5:Y:S01]  /*0ae0*/  LDS R20, [R0+0xc80] ;  /* 0x000c800000147984 */ /* 0x000f620000000800 */
[----:B0-----:R-:W-:-:S03]  /*0af0*/  VIADDMNMX.U32 R12, R24, R13, R12, PT ;  /* 0x0000000d180c7246 */ /* 0x001fc6000380000c */
[----:B------:R-:W0:Y:S01]  /*0b00*/  LDS R23, [R0+0xd00] ;  /* 0x000d000000177984 */ /* 0x000e220000000800 */
[----:B-1----:R-:W-:-:S03]  /*0b10*/  VIADDMNMX.U32 R3, R3, R14, R12, PT ;  /* 0x0000000e03037246 */ /* 0x002fc6000380000c */
[----:B------:R-:W1:Y:S01]  /*0b20*/  LDS R22, [R0+0xd80] ;  /* 0x000d800000167984 */ /* 0x000e620000000800 */
[----:B------:R-:W-:-:S03]  /*0b30*/  VIADDMNMX.U32 R28, R28, R15, R3, PT ;  /* 0x0000000f1c1c7246 */ /* 0x000fc60003800003 */
[----:B------:R-:W-:Y:S01]  /*0b40*/  LDS R24, [R0+0xe80] ;  /* 0x000e800000187984 */ /* 0x000fe20000000800 */
[----:B------:R-:W-:-:S03]  /*0b50*/  VIADDMNMX.U32 R8, R21, R8, R28, PT ;  /* 0x0000000815087246 */ /* 0x000fc6000380001c */
[----:B------:R-:W-:Y:S01]  /*0b60*/  LDS.128 R12, [R2+0x70] ;  /* 0x00007000020c7984 */ /* 0x000fe20000000c00 */
        /* <DEDUP_REMOVED lines=8> */
[----:B0-----:R-:W-:-:S04]  /*0bf0*/  VIADDMNMX.U32 R4, R23, R6, R4, PT ;  /* 0x0000000617047246 */ /* 0x001fc80003800004 */
[----:B-1----:R-:W-:-:S04]  /*0c00*/  VIADDMNMX.U32 R4, R22, R7, R4, PT ;  /* 0x0000000716047246 */ /* 0x002fc80003800004 */
[----:B--2---:R-:W-:-:S04]  /*0c10*/  VIADDMNMX.U32 R3, R3, R12, R4, PT ;  /* 0x0000000c03037246 */ /* 0x004fc80003800004 */
[----:B------:R-:W-:-:S04]  /*0c20*/  VIADDMNMX.U32 R3, R24, R13, R3, PT ;  /* 0x0000000d18037246 */ /* 0x000fc80003800003 */
[----:B---3--:R-:W-:-:S04]  /*0c30*/  VIADDMNMX.U32 R3, R21, R14, R3, PT ;  /* 0x0000000e15037246 */ /* 0x008fc80003800003 */
[----:B----4-:R-:W-:-:S07]  /*0c40*/  VIADDMNMX.U32 R3, R8, R15, R3, PT ;  /* 0x0000000f08037246 */ /* 0x010fce0003800003 */
.L_x_4:
[----:B------:R-:W-:Y:S01]  /*0c50*/  STG.E desc[UR8][R26.64], R3 ;  /* 0x000000031a007986 */ /* 0x000fe2000c101908 */
[----:B------:R-:W-:Y:S05]  /*0c60*/  EXIT ;  /* 0x000000000000794d */ /* 0x000fea0003800000 */
.L_x_5:
        /* <DEDUP_REMOVED lines=9> */
.L_x_8:


//--------------------- .text._Z15calKernelPhase1Pjiiiii --------------------------
	.section	.text._Z15calKernelPhase1Pjiiiii,"ax",@progbits
	.align	128
        .global         _Z15calKernelPhase1Pjiiiii
        .type           _Z15calKernelPhase1Pjiiiii,@function
        .size           _Z15calKernelPhase1Pjiiiii,(.L_x_9 - _Z15calKernelPhase1Pjiiiii)
        .other          _Z15calKernelPhase1Pjiiiii,@"STO_CUDA_ENTRY STV_DEFAULT"
_Z15calKernelPhase1Pjiiiii:
.text._Z15calKernelPhase1Pjiiiii:
[----:B------:R-:W-:Y:S01]  /*0000*/  LDC R1, c[0x0][0x37c] ;  /* 0x0000df00ff017b82 */ /* 0x000fe20000000800 */
[----:B------:R-:W0:Y:S07]  /*0010*/  S2R R6, SR_TID.Y ;  /* 0x0000000000067919 */ /* 0x000e2e0000002200 */
[----:B------:R-:W1:Y:S01]  /*0020*/  S2UR UR4, SR_CTAID.X ;  /* 0x00000000000479c3 */ /* 0x000e620000002500 */
[----:B------:R-:W1:Y:S01]  /*0030*/  LDCU UR6, c[0x0][0x398] ;  /* 0x00007300ff0677ac */ /* 0x000e620008000800 */
[----:B------:R-:W2:Y:S01]  /*0040*/  S2R R4, SR_TID.X ;  /* 0x0000000000047919 */ /* 0x000ea20000002100 */
[----:B------:R-:W3:Y:S05]  /*0050*/  LDCU UR7, c[0x0][0x394] ;  /* 0x00007280ff0777ac */ /* 0x000eea0008000800 */
[----:B------:R-:W3:Y:S08]  /*0060*/  S2UR UR5, SR_CTAID.Y ;  /* 0x00000000000579c3 */ /* 0x000ef00000002600 */
[----:B------:R-:W0:Y:S08]  /*0070*/  LDC.64 R8, c[0x0][0x388] ;  /* 0x0000e200ff087b82 */ /* 0x000e300000000a00 */
[----:B------:R-:W4:Y:S01]  /*0080*/  LDC.64 R2, c[0x0][0x380] ;  /* 0x0000e000ff027b82 */ /* 0x000f220000000a00 */
[----:B-1----:R-:W-:-:S02]  /*0090*/  UIADD3 UR4, UPT, UPT, UR4, UR6, URZ ;  /* 0x0000000604047290 */ /* 0x002fc4000fffe0ff */
[----:B---3--:R-:W-:Y:S01]  /*00a0*/  UIADD3 UR5, UPT, UPT, UR5, UR7, URZ ;  /* 0x0000000705057290 */ /* 0x008fe2000fffe0ff */
[----:B------:R-:W1:Y:S05]  /*00b0*/  LDCU.64 UR6, c[0x0][0x358] ;  /* 0x00006b00ff0677ac */ /* 0x000e6a0008000a00 */
[C---:B0-----:R-:W-:Y:S02]  /*00c0*/  IMAD R5, R9.reuse, UR5, R6 ;  /* 0x0000000509057c24 */ /* 0x041fe4000f8e0206 */
[----:B--2---:R-:W-:-:S04]  /*00d0*/  IMAD R0, R9, UR4, R4 ;  /* 0x0000000409007c24 */ /* 0x004fc8000f8e0204 */
[----:B------:R-:W-:-:S04]  /*00e0*/  IMAD R5, R5, R8, R0 ;  /* 0x0000000805057224 */ /* 0x000fc800078e0200 */
[----:B----4-:R-:W-:-:S05]  /*00f0*/  IMAD.WIDE R2, R5, 0x4, R2 ;  /* 0x0000000405027825 */ /* 0x010fca00078e0202 */
[----:B-1----:R-:W2:Y:S01]  /*0100*/  LDG.E R7, desc[UR6][R2.64] ;  /* 0x0000000602077981 */ /* 0x002ea2000c1e1900 */
[----:B------:R-:W0:Y:S01]  /*0110*/  S2UR UR5, SR_CgaCtaId ;  /* 0x00000000000579c3 */ /* 0x000e220000008800 */
[----:B------:R-:W-:Y:S02]  /*0120*/  UMOV UR4, 0x400 ;  /* 0x0000040000047882 */ /* 0x000fe40000000000 */
[----:B0-----:R-:W-:-:S06]  /*0130*/  ULEA UR4, UR5, UR4, 0x18 ;  /* 0x0000000405047291 */ /* 0x001fcc000f8ec0ff */
[----:B------:R-:W-:-:S05]  /*0140*/  LEA R5, R6, UR4, 0x7 ;  /* 0x0000000406057c11 */ /* 0x000fca000f8e38ff */
[C---:B------:R-:W-:Y:S01]  /*0150*/  IMAD R0, R4.reuse, 0x4, R5 ;  /* 0x0000000404007824 */ /* 0x040fe200078e0205 */
[----:B------:R-:W-:-:S04]  /*0160*/  LEA R4, R4, UR4, 0x2 ;  /* 0x0000000404047c11 */ /* 0x000fc8000f8e10ff */
[----:B--2---:R-:W-:Y:S01]  /*0170*/  STS [R0], R7 ;  /* 0x0000000700007388 */ /* 0x004fe20000000800 */
[----:B------:R-:W-:Y:S06]  /*0180*/  BAR.SYNC.DEFER_BLOCKING 0x0 ;  /* 0x0000000000007b1d */ /* 0x000fec0000010000 */
[----:B------:R-:W-:Y:S04]  /*0190*/  LDS R6, [R0] ;  /* 0x0000000000067984 */ /* 0x000fe80000000800 */
[----:B------:R-:W-:Y:S04]  /*01a0*/  LDS R9, [R5] ;  /* 0x0000000005097984 */ /* 0x000fe80000000800 */
[----:B------:R-:W0:Y:S02]  /*01b0*/  LDS R8, [R4] ;  /* 0x0000000004087984 */ /* 0x000e240000000800 */
[----:B0-----:R-:W-:-:S05]  /*01c0*/  VIADDMNMX.U32 R9, R8, R9, R6, PT ;  /* 0x0000000908097246 */ /* 0x001fca0003800006 */
[----:B------:R-:W-:Y:S01]  /*01d0*/  STS [R0], R9 ;  /* 0x0000000900007388 */ /* 0x000fe20000000800 */
[----:B------:R-:W-:Y:S06]  /*01e0*/  BAR.SYNC.DEFER_BLOCKING 0x0 ;  /* 0x0000000000007b1d */ /* 0x000fec0000010000 */
[----:B------:R-:W-:Y:S04]  /*01f0*/  LDS R6, [R0] ;  /* 0x0000000000067984 */ /* 0x000fe80000000800 */
[----:B------:R-:W-:Y:S04]  /*0200*/  LDS R11, [R5+0x4] ;  /* 0x00000400050b7984 */ /* 0x000fe80000000800 */
[----:B------:R-:W0:Y:S02]  /*0210*/  LDS R8, [R4+0x80] ;  /* 0x0000800004087984 */ /* 0x000e240000000800 */
        /* <DEDUP_REMOVED lines=177> */
[----:B------:R-:W-:Y:S04]  /*0d30*/  LDS R11, [R5+0x7c] ;  /* 0x00007c00050b7984 */ /* 0x000fe80000000800 */
[----:B------:R-:W-:Y:S04]  /*0d40*/  LDS R8, [R4+0xf80] ;  /* 0x000f800004087984 */ /* 0x000fe80000000800 */
[----:B------:R-:W0:Y:S02]  /*0d50*/  LDS R6, [R0] ;  /* 0x0000000000067984 */ /* 0x000e240000000800 */
[----:B0-----:R-:W-:-:S05]  /*0d60*/  VIADDMNMX.U32 R11, R8, R11, R6, PT ;  /* 0x0000000b080b7246 */ /* 0x001fca0003800006 */
[----:B------:R-:W-:Y:S01]  /*0d70*/  STS [R0], R11 ;  /* 0x0000000b00007388 */ /* 0x000fe20000000800 */
[----:B------:R-:W-:Y:S06]  /*0d80*/  BAR.SYNC.DEFER_BLOCKING 0x0 ;  /* 0x0000000000007b1d */ /* 0x000fec0000010000 */
[----:B------:R-:W0:Y:S04]  /*0d90*/  LDS R7, [R0] ;  /* 0x0000000000077984 */ /* 0x000e280000000800 */
[----:B0-----:R-:W-:Y:S01]  /*0da0*/  STG.E desc[UR6][R2.64], R7 ;  /* 0x0000000702007986 */ /* 0x001fe2000c101906 */
[----:B------:R-:W-:Y:S05]  /*0db0*/  EXIT ;  /* 0x000000000000794d */ /* 0x000fea0003800000 */
.L_x_6:
        /* <DEDUP_REMOVED lines=12> */
.L_x_9:


//--------------------- .nv.shared._Z15calKernelPhase3Pjiiiii --------------------------
	.section	.nv.shared._Z15calKernelPhase3Pjiiiii,"aw",@nobits
	.sectionflags	@""
	.align	4
.nv.shared._Z15calKernelPhase3Pjiiiii:
	.zero		9216


//--------------------- .nv.shared.reserved.0     --------------------------
	.section	.nv.shared.reserved.0,"aw",@nobits
	.weak		__nv_reservedSMEM_offset_0_alias
	.size		__nv_reservedSMEM_offset_0_alias, 0, 64
	.other		__nv_reservedSMEM_offset_0_alias,@"STO_CUDA_RESERVED_SHARED STV_DEFAULT"
__nv_reservedSMEM_offset_0_alias:
	.zero		0
	.zero		64


//--------------------- .nv.shared._Z15calKernelPhase2Pjiiiiii --------------------------
	.section	.nv.shared._Z15calKernelPhase2Pjiiiiii,"aw",@nobits
	.sectionflags	@""
	.align	4
.nv.shared._Z15calKernelPhase2Pjiiiiii:
	.zero		9216


//--------------------- .nv.shared._Z15calKernelPhase1Pjiiiii --------------------------
	.section	.nv.shared._Z15calKernelPhase1Pjiiiii,"aw",@nobits
	.sectionflags	@""
	.align	4
.nv.shared._Z15calKernelPhase1Pjiiiii:
	.zero		5120


//--------------------- .nv.constant0._Z15calKernelPhase3Pjiiiii --------------------------
	.section	.nv.constant0._Z15calKernelPhase3Pjiiiii,"a",@progbits
	.sectionflags	@""
	.align	4
.nv.constant0._Z15calKernelPhase3Pjiiiii:
	.zero		924


//--------------------- .nv.constant0._Z15calKernelPhase2Pjiiiiii --------------------------
	.section	.nv.constant0._Z15calKernelPhase2Pjiiiiii,"a",@progbits
	.sectionflags	@""
	.align	4
.nv.constant0._Z15calKernelPhase2Pjiiiiii:
	.zero		928


//--------------------- .nv.constant0._Z15calKernelPhase1Pjiiiii --------------------------
	.section	.nv.constant0._Z15calKernelPhase1Pjiiiii,"a",@progbits
	.sectionflags	@""
	.align	4
.nv.constant0._Z15calKernelPhase1Pjiiiii:
	.zero		924


//--------------------- SYMBOLS --------------------------

	.type		.nv.reservedSmem.offset0,@object
	.size		.nv.reservedSmem.offset0,0x4
	.type		.nv.reservedSmem.cap,@object
	.size		.nv.reservedSmem.cap,0x4
